// auto-generated by cutlass_sweep.gemm — config: {"arch": "sm_90", "cluster_m": 1, "cluster_n": 4, "dtype": "e5m2", "dtype_b": "e5m2", "layout": "nt", "stages": 0, "tile_k": 128, "tile_m": 128, "tile_n": 128}
#include "cutlass/cutlass.h"
#include "cutlass/gemm/collective/collective_builder.hpp"
#include "cutlass/gemm/device/gemm_universal_adapter.h"
#include "cutlass/gemm/kernel/gemm_universal.hpp"
#include "cutlass/epilogue/collective/collective_builder.hpp"

using ElemA = cutlass::float_e5m2_t;
using ElemB = cutlass::float_e5m2_t;
using ElemCD = cutlass::float_e5m2_t;
using Acc  = float;
using TileShape    = cute::Shape<cute::_128, cute::_128, cute::_128>;
using ClusterShape = cute::Shape<cute::_1, cute::_4, cute::_1>;

using CollectiveEpilogue = typename cutlass::epilogue::collective::CollectiveBuilder<
    cutlass::arch::Sm90, cutlass::arch::OpClassTensorOp,
    TileShape, ClusterShape,
    cutlass::epilogue::collective::EpilogueTileAuto,
    Acc, Acc,
    ElemCD, cutlass::layout::RowMajor, 128 / cutlass::sizeof_bits<ElemCD>::value,
    ElemCD, cutlass::layout::RowMajor, 128 / cutlass::sizeof_bits<ElemCD>::value,
    cutlass::epilogue::collective::EpilogueScheduleAuto
  >::CollectiveOp;

using CollectiveMainloop = typename cutlass::gemm::collective::CollectiveBuilder<
    cutlass::arch::Sm90, cutlass::arch::OpClassTensorOp,
    ElemA, cutlass::layout::RowMajor, 128 / cutlass::sizeof_bits<ElemA>::value,
    ElemB, cutlass::layout::ColumnMajor, 128 / cutlass::sizeof_bits<ElemB>::value,
    Acc,
    TileShape, ClusterShape,
    cutlass::gemm::collective::StageCountAutoCarveout<static_cast<int>(sizeof(typename CollectiveEpilogue::SharedStorage))>,
    cutlass::gemm::collective::KernelScheduleAuto
  >::CollectiveOp;

using GemmKernel = cutlass::gemm::kernel::GemmUniversal<
    cute::Shape<int,int,int,int>,
    CollectiveMainloop,
    CollectiveEpilogue
>;
using Gemm = cutlass::gemm::device::GemmUniversalAdapter<GemmKernel>;

// Force the device kernel symbol into the cubin without needing a host main.
auto* _anchor = &cutlass::device_kernel<GemmKernel>;


// ===== COMPILED SASS (sm_90a) =====

	.target	sm_90a

	.elftype	@"ET_EXEC"


//--------------------- .note.nv.tkinfo           --------------------------
	.section	.note.nv.tkinfo,"",@"SHT_NOTE"
	.sectionflags	@"SHF_NOTE_NV_TKINFO"
	.tkinfo
        /*0018*/ 	.word	0x00000002
        /*0030*/ 	.string	""
        /*0030*/ 	.string	"ptxas"
        /*0030*/ 	.string	"Cuda compilation tools, release 13.0, V13.0.88"
        /*0030*/ 	.string	"Build cuda_13.0.r13.0/compiler.36424714_0"
        /*0030*/ 	.string	"-arch sm_90a -m 64 "



//--------------------- .note.nv.cuinfo           --------------------------
	.section	.note.nv.cuinfo,"",@"SHT_NOTE"
	.sectionflags	@"SHF_NOTE_NV_CUINFO"
        /*0018*/ 	.short	0x0002
        /*001a*/ 	.short	0x005a
        /*001c*/ 	.short	0x0082
	.zero		2


//--------------------- .nv.info                  --------------------------
	.section	.nv.info,"",@"SHT_CUDA_INFO"
	.align	4


	//----- nvinfo : EIATTR_REGCOUNT
	.align		4
        /*0000*/ 	.byte	0x04, 0x2f
        /*0002*/ 	.short	(.L_12 - .L_11)
	.align		4
.L_11:
        /*0004*/ 	.word	index@(_ZN7cutlass13device_kernelINS_4gemm6kernel13GemmUniversalIN4cute5tupleIJiiiiEEENS1_10collective13CollectiveMmaINS1_37MainloopSm90TmaGmmaWarpSpecializedFP8ILi7ENS5_IJNS4_1CILi1EEENSA_ILi4EEESB_EEENS1_35KernelTmaWarpSpecializedCooperativeEEENS5_IJNSA_ILi128EEESG_SG_EEENS_12float_e5m2_tENS5_IJlSB_lEEESI_SJ_NS4_8TiledMMAINS4_8MMA_AtomIJNS4_4SM904GMMA31MMA_64x128x32_F32E5M2E5M2_SS_TNILNSN_7ScaleInE1ELSP_1EEEEEENS4_6LayoutINS5_IJNSA_ILi2EEESB_SB_EEENS5_IJSB_NSA_ILi0EEESV_EEEEENS5_IJNS4_10UnderscoreESY_SY_EEEEENS4_23SM90_TMA_LOAD_MULTICASTENS4_14ComposedLayoutINS4_7SwizzleILi3ELi4ELi3EEENS4_18smem_ptr_flag_bitsILi8EEENSS_INS5_IJNSA_ILi8EEESG_EEENS5_IJSG_SB_EEEEEEEvNS4_8identityENS4_13SM90_TMA_LOADES1B_vS1C_EENS_8epilogue10collective6detail29Sm90TmaWarpSpecializedAdapterINS1G_15DefaultEpilogueISI_SJ_SJ_NS1F_6thread17LinearCombinationISI_Li1EffLNS1K_9ScaleType4KindE0ELNS_15FloatRoundStyleE2ESI_EENS1_15EpilogueDefaultEEEEEvvEEEEvNT_6ParamsE)
        /*0008*/ 	.word	0x000000a8


	//----- nvinfo : EIATTR_FRAME_SIZE
	.align		4
.L_12:
        /*000c*/ 	.byte	0x04, 0x11
        /*000e*/ 	.short	(.L_14 - .L_13)
	.align		4
.L_13:
        /*0010*/ 	.word	index@(_ZN7cutlass13device_kernelINS_4gemm6kernel13GemmUniversalIN4cute5tupleIJiiiiEEENS1_10collective13CollectiveMmaINS1_37MainloopSm90TmaGmmaWarpSpecializedFP8ILi7ENS5_IJNS4_1CILi1EEENSA_ILi4EEESB_EEENS1_35KernelTmaWarpSpecializedCooperativeEEENS5_IJNSA_ILi128EEESG_SG_EEENS_12float_e5m2_tENS5_IJlSB_lEEESI_SJ_NS4_8TiledMMAINS4_8MMA_AtomIJNS4_4SM904GMMA31MMA_64x128x32_F32E5M2E5M2_SS_TNILNSN_7ScaleInE1ELSP_1EEEEEENS4_6LayoutINS5_IJNSA_ILi2EEESB_SB_EEENS5_IJSB_NSA_ILi0EEESV_EEEEENS5_IJNS4_10UnderscoreESY_SY_EEEEENS4_23SM90_TMA_LOAD_MULTICASTENS4_14ComposedLayoutINS4_7SwizzleILi3ELi4ELi3EEENS4_18smem_ptr_flag_bitsILi8EEENSS_INS5_IJNSA_ILi8EEESG_EEENS5_IJSG_SB_EEEEEEEvNS4_8identityENS4_13SM90_TMA_LOADES1B_vS1C_EENS_8epilogue10collective6detail29Sm90TmaWarpSpecializedAdapterINS1G_15DefaultEpilogueISI_SJ_SJ_NS1F_6thread17LinearCombinationISI_Li1EffLNS1K_9ScaleType4KindE0ELNS_15FloatRoundStyleE2ESI_EENS1_15EpilogueDefaultEEEEEvvEEEEvNT_6ParamsE)
        /*0014*/ 	.word	0x00000000


	//----- nvinfo : EIATTR_MIN_STACK_SIZE
	.align		4
.L_14:
        /*0018*/ 	.byte	0x04, 0x12
        /*001a*/ 	.short	(.L_16 - .L_15)
	.align		4
.L_15:
        /*001c*/ 	.word	index@(_ZN7cutlass13device_kernelINS_4gemm6kernel13GemmUniversalIN4cute5tupleIJiiiiEEENS1_10collective13CollectiveMmaINS1_37MainloopSm90TmaGmmaWarpSpecializedFP8ILi7ENS5_IJNS4_1CILi1EEENSA_ILi4EEESB_EEENS1_35KernelTmaWarpSpecializedCooperativeEEENS5_IJNSA_ILi128EEESG_SG_EEENS_12float_e5m2_tENS5_IJlSB_lEEESI_SJ_NS4_8TiledMMAINS4_8MMA_AtomIJNS4_4SM904GMMA31MMA_64x128x32_F32E5M2E5M2_SS_TNILNSN_7ScaleInE1ELSP_1EEEEEENS4_6LayoutINS5_IJNSA_ILi2EEESB_SB_EEENS5_IJSB_NSA_ILi0EEESV_EEEEENS5_IJNS4_10UnderscoreESY_SY_EEEEENS4_23SM90_TMA_LOAD_MULTICASTENS4_14ComposedLayoutINS4_7SwizzleILi3ELi4ELi3EEENS4_18smem_ptr_flag_bitsILi8EEENSS_INS5_IJNSA_ILi8EEESG_EEENS5_IJSG_SB_EEEEEEEvNS4_8identityENS4_13SM90_TMA_LOADES1B_vS1C_EENS_8epilogue10collective6detail29Sm90TmaWarpSpecializedAdapterINS1G_15DefaultEpilogueISI_SJ_SJ_NS1F_6thread17LinearCombinationISI_Li1EffLNS1K_9ScaleType4KindE0ELNS_15FloatRoundStyleE2ESI_EENS1_15EpilogueDefaultEEEEEvvEEEEvNT_6ParamsE)
        /*0020*/ 	.word	0x00000000
.L_16:


//--------------------- .nv.compat                --------------------------
	.section	.nv.compat,"",@"SHT_CUDA_COMPAT_INFO"
	.align	4
        /*0000*/ 	.byte	0x02, 0x09, 0x01, 0x00, 0x02, 0x02, 0x04, 0x00, 0x02, 0x05, 0x05, 0x00, 0x03, 0x07, 0x01, 0x01
        /*0010*/ 	.byte	0x02, 0x03, 0x01, 0x00, 0x02, 0x06, 0x01, 0x00, 0x04, 0x0b, 0x08, 0x00, 0x00, 0x00, 0x00, 0x00
        /*0020*/ 	.byte	0x00, 0x00, 0x00, 0x00


//--------------------- .nv.info._ZN7cutlass13device_kernelINS_4gemm6kernel13GemmUniversalIN4cute5tupleIJiiiiEEENS1_10collective13CollectiveMmaINS1_37MainloopSm90TmaGmmaWarpSpecializedFP8ILi7ENS5_IJNS4_1CILi1EEENSA_ILi4EEESB_EEENS1_35KernelTmaWarpSpecializedCooperativeEEENS5_IJNSA_ILi128EEESG_SG_EEENS_12float_e5m2_tENS5_IJlSB_lEEESI_SJ_NS4_8TiledMMAINS4_8MMA_AtomIJNS4_4SM904GMMA31MMA_64x128x32_F32E5M2E5M2_SS_TNILNSN_7ScaleInE1ELSP_1EEEEEENS4_6LayoutINS5_IJNSA_ILi2EEESB_SB_EEENS5_IJSB_NSA_ILi0EEESV_EEEEENS5_IJNS4_10UnderscoreESY_SY_EEEEENS4_23SM90_TMA_LOAD_MULTICASTENS4_14ComposedLayoutINS4_7SwizzleILi3ELi4ELi3EEENS4_18smem_ptr_flag_bitsILi8EEENSS_INS5_IJNSA_ILi8EEESG_EEENS5_IJSG_SB_EEEEEEEvNS4_8identityENS4_13SM90_TMA_LOADES1B_vS1C_EENS_8epilogue10collective6detail29Sm90TmaWarpSpecializedAdapterINS1G_15DefaultEpilogueISI_SJ_SJ_NS1F_6thread17LinearCombinationISI_Li1EffLNS1K_9ScaleType4KindE0ELNS_15FloatRoundStyleE2ESI_EENS1_15EpilogueDefaultEEEEEvvEEEEvNT_6ParamsE --------------------------
	.section	.nv.info._ZN7cutlass13device_kernelINS_4gemm6kernel13GemmUniversalIN4cute5tupleIJiiiiEEENS1_10collective13CollectiveMmaINS1_37MainloopSm90TmaGmmaWarpSpecializedFP8ILi7ENS5_IJNS4_1CILi1EEENSA_ILi4EEESB_EEENS1_35KernelTmaWarpSpecializedCooperativeEEENS5_IJNSA_ILi128EEESG_SG_EEENS_12float_e5m2_tENS5_IJlSB_lEEESI_SJ_NS4_8TiledMMAINS4_8MMA_AtomIJNS4_4SM904GMMA31MMA_64x128x32_F32E5M2E5M2_SS_TNILNSN_7ScaleInE1ELSP_1EEEEEENS4_6LayoutINS5_IJNSA_ILi2EEESB_SB_EEENS5_IJSB_NSA_ILi0EEESV_EEEEENS5_IJNS4_10UnderscoreESY_SY_EEEEENS4_23SM90_TMA_LOAD_MULTICASTENS4_14ComposedLayoutINS4_7SwizzleILi3ELi4ELi3EEENS4_18smem_ptr_flag_bitsILi8EEENSS_INS5_IJNSA_ILi8EEESG_EEENS5_IJSG_SB_EEEEEEEvNS4_8identityENS4_13SM90_TMA_LOADES1B_vS1C_EENS_8epilogue10collective6detail29Sm90TmaWarpSpecializedAdapterINS1G_15DefaultEpilogueISI_SJ_SJ_NS1F_6thread17LinearCombinationISI_Li1EffLNS1K_9ScaleType4KindE0ELNS_15FloatRoundStyleE2ESI_EENS1_15EpilogueDefaultEEEEEvvEEEEvNT_6ParamsE,"",@"SHT_CUDA_INFO"
	.sectionflags	@""
	.align	4


	//----- nvinfo : EIATTR_CUDA_API_VERSION
	.align		4
        /*0000*/ 	.byte	0x04, 0x37
        /*0002*/ 	.short	(.L_18 - .L_17)
.L_17:
        /*0004*/ 	.word	0x00000082


	//----- nvinfo : EIATTR_KPARAM_INFO
	.align		4
.L_18:
        /*0008*/ 	.byte	0x04, 0x17
        /*000a*/ 	.short	(.L_20 - .L_19)
.L_19:
        /*000c*/ 	.word	0x00000000
        /*0010*/ 	.short	0x0000
        /*0012*/ 	.short	0x0070
        /*0014*/ 	.byte	0x00, 0xf0, 0x01, 0x10


	//----- nvinfo : EIATTR_SPARSE_MMA_MASK
	.align		4
.L_20:
        /*0018*/ 	.byte	0x03, 0x50
        /*001a*/ 	.short	0x0000


	//----- nvinfo : EIATTR_MAXREG_COUNT
	.align		4
        /*001c*/ 	.byte	0x03, 0x1b
        /*001e*/ 	.short	0x00a8


	//----- nvinfo : EIATTR_NUM_BARRIERS
	.align		4
        /*0020*/ 	.byte	0x02, 0x4c
        /*0022*/ 	.byte	0x01
	.zero		1


	//----- nvinfo : EIATTR_MERCURY_ISA_VERSION
	.align		4
        /*0024*/ 	.byte	0x03, 0x5f
        /*0026*/ 	.short	0x0101


	//----- nvinfo : EIATTR_INT_WARP_WIDE_INSTR_OFFSETS
	.align		4
        /*0028*/ 	.byte	0x04, 0x31
        /*002a*/ 	.short	(.L_22 - .L_21)


	//   ....[0]....
.L_21:
        /*002c*/ 	.word	0x000004a0


	//   ....[1]....
        /*0030*/ 	.word	0x000004c0


	//   ....[2]....
        /*0034*/ 	.word	0x00000690


	//----- nvinfo : EIATTR_COOP_GROUP_MASK_REGIDS
	.align		4
.L_22:
        /*0038*/ 	.byte	0x04, 0x29
        /*003a*/ 	.short	(.L_24 - .L_23)


	//   ....[0]....
.L_23:
        /*003c*/ 	.word	0xffffffff


	//   ....[1]....
        /*0040*/ 	.word	0xffffffff


	//   ....[2]....
        /*0044*/ 	.word	0xffffffff


	//   ....[3]....
        /*0048*/ 	.word	0xffffffff


	//   ....[4]....
        /*004c*/ 	.word	0xffffffff


	//   ....[5]....
        /*0050*/ 	.word	0xffffffff


	//----- nvinfo : EIATTR_COOP_GROUP_INSTR_OFFSETS
	.align		4
.L_24:
        /*0054*/ 	.byte	0x04, 0x28
        /*0056*/ 	.short	(.L_26 - .L_25)


	//   ....[0]....
.L_25:
        /*0058*/ 	.word	0x00000060


	//   ....[1]....
        /*005c*/ 	.word	0x00000070


	//   ....[2]....
        /*0060*/ 	.word	0x00000130


	//   ....[3]....
        /*0064*/ 	.word	0x00000320


	//   ....[4]....
        /*0068*/ 	.word	0x000007d0


	//   ....[5]....
        /*006c*/ 	.word	0x00001250


	//----- nvinfo : EIATTR_REG_RECONFIG
	.align		4
.L_26:
        /*0070*/ 	.byte	0x01, 0x54
	.zero		2


	//----- nvinfo : EIATTR_MBARRIER_INSTR_OFFSETS
	.align		4
        /*0074*/ 	.byte	0x04, 0x39
        /*0076*/ 	.short	(.L_28 - .L_27)


	//   ....[0]....
.L_27:
        /*0078*/ 	.word	0x00000230
        /*007c*/ 	.word	0x000000ff
        /*0080*/ 	.word	0x00000000
        /*0084*/ 	.short	0x0100
        /*0086*/ 	.byte	0x08
	.zero		1


	//   ....[1]....
        /*0088*/ 	.word	0x00000240
        /*008c*/ 	.word	0x000000ff
        /*0090*/ 	.word	0x00000038
        /*0094*/ 	.short	0x0100
        /*0096*/ 	.byte	0x08
	.zero		1


	//   ....[2]....
        /*0098*/ 	.word	0x00000250
        /*009c*/ 	.word	0x000000ff
        /*00a0*/ 	.word	0x00000008
        /*00a4*/ 	.short	0x0100
        /*00a6*/ 	.byte	0x08
	.zero		1


	//   ....[3]....
        /*00a8*/ 	.word	0x00000260
        /*00ac*/ 	.word	0x000000ff
        /*00b0*/ 	.word	0x00000040
        /*00b4*/ 	.short	0x0100
        /*00b6*/ 	.byte	0x08
	.zero		1


	//   ....[4]....
        /*00b8*/ 	.word	0x00000270
        /*00bc*/ 	.word	0x000000ff
        /*00c0*/ 	.word	0x00000010
        /*00c4*/ 	.short	0x0100
        /*00c6*/ 	.byte	0x08
	.zero		1


	//   ....[5]....
        /*00c8*/ 	.word	0x00000280
        /*00cc*/ 	.word	0x000000ff
        /*00d0*/ 	.word	0x00000048
        /*00d4*/ 	.short	0x0100
        /*00d6*/ 	.byte	0x08
	.zero		1


	//   ....[6]....
        /*00d8*/ 	.word	0x00000290
        /*00dc*/ 	.word	0x000000ff
        /*00e0*/ 	.word	0x00000018
        /*00e4*/ 	.short	0x0100
        /*00e6*/ 	.byte	0x08
	.zero		1


	//   ....[7]....
        /*00e8*/ 	.word	0x000002a0
        /*00ec*/ 	.word	0x000000ff
        /*00f0*/ 	.word	0x00000050
        /*00f4*/ 	.short	0x0100
        /*00f6*/ 	.byte	0x08
	.zero		1


	//   ....[8]....
        /*00f8*/ 	.word	0x000002b0
        /*00fc*/ 	.word	0x000000ff
        /*0100*/ 	.word	0x00000020
        /*0104*/ 	.short	0x0100
        /*0106*/ 	.byte	0x08
	.zero		1


	//   ....[9]....
        /*0108*/ 	.word	0x000002c0
        /*010c*/ 	.word	0x000000ff
        /*0110*/ 	.word	0x00000058
        /*0114*/ 	.short	0x0100
        /*0116*/ 	.byte	0x08
	.zero		1


	//   ....[10]....
        /*0118*/ 	.word	0x000002d0
        /*011c*/ 	.word	0x000000ff
        /*0120*/ 	.word	0x00000028
        /*0124*/ 	.short	0x0100
        /*0126*/ 	.byte	0x08
	.zero		1


	//   ....[11]....
        /*0128*/ 	.word	0x000002e0
        /*012c*/ 	.word	0x000000ff
        /*0130*/ 	.word	0x00000060
        /*0134*/ 	.short	0x0100
        /*0136*/ 	.byte	0x08
	.zero		1


	//   ....[12]....
        /*0138*/ 	.word	0x000002f0
        /*013c*/ 	.word	0x000000ff
        /*0140*/ 	.word	0x00000030
        /*0144*/ 	.short	0x0100
        /*0146*/ 	.byte	0x08
	.zero		1


	//   ....[13]....
        /*0148*/ 	.word	0x00000300
        /*014c*/ 	.word	0x000000ff
        /*0150*/ 	.word	0x00000068
        /*0154*/ 	.short	0x0100
        /*0156*/ 	.byte	0x08
	.zero		1


	//   ....[14]....
        /*0158*/ 	.word	0x00000730
        /*015c*/ 	.word	0x000000ff
        /*0160*/ 	.word	0x00000080
        /*0164*/ 	.short	0x0100
        /*0166*/ 	.byte	0x06
	.zero		1


	//   ....[15]....
        /*0168*/ 	.word	0x00000780
        /*016c*/ 	.word	0x000000ff
        /*0170*/ 	.word	0x00000088
        /*0174*/ 	.short	0x0100
        /*0176*/ 	.byte	0x06
	.zero		1


	//   ....[16]....
        /*0178*/ 	.word	0x00001770
        /*017c*/ 	.word	0x000000ff
        /*0180*/ 	.word	0x00000000
        /*0184*/ 	.short	0x010a
        /*0186*/ 	.byte	0x06
	.zero		1


	//   ....[17]....
        /*0188*/ 	.word	0x000017b0
        /*018c*/ 	.word	0x000000ff
        /*0190*/ 	.word	0x00000000
        /*0194*/ 	.short	0x010a
        /*0196*/ 	.byte	0x06
	.zero		1


	//   ....[18]....
        /*0198*/ 	.word	0x00002190
        /*019c*/ 	.word	0x000000ff
        /*01a0*/ 	.word	0x00000000
        /*01a4*/ 	.short	0x010a
        /*01a6*/ 	.byte	0x0c
	.zero		1


	//   ....[19]....
        /*01a8*/ 	.word	0x000021d0
        /*01ac*/ 	.word	0x000000ff
        /*01b0*/ 	.word	0x00000000
        /*01b4*/ 	.short	0x010a
        /*01b6*/ 	.byte	0x0c
	.zero		1


	//   ....[20]....
        /*01b8*/ 	.word	0x000028c0
        /*01bc*/ 	.word	0x0000008e
        /*01c0*/ 	.word	0x00000000
        /*01c4*/ 	.short	0x0101
        /*01c6*/ 	.byte	0x3f
	.zero		1


	//   ....[21]....
        /*01c8*/ 	.word	0x00002f60
        /*01cc*/ 	.word	0x0000000b
        /*01d0*/ 	.word	0x00000000
        /*01d4*/ 	.short	0x0101
        /*01d6*/ 	.byte	0x3f
	.zero		1


	//   ....[22]....
        /*01d8*/ 	.word	0x00008870
        /*01dc*/ 	.word	0x00000016
        /*01e0*/ 	.word	0x00000038
        /*01e4*/ 	.short	0x010a
        /*01e6*/ 	.byte	0x3f
	.zero		1


	//   ....[23]....
        /*01e8*/ 	.word	0x00008ca0
        /*01ec*/ 	.word	0x00000008
        /*01f0*/ 	.word	0x00000088
        /*01f4*/ 	.short	0x0101
        /*01f6*/ 	.byte	0x3f
	.zero		1


	//   ....[24]....
        /*01f8*/ 	.word	0x00009320
        /*01fc*/ 	.word	0x00000006
        /*0200*/ 	.word	0x00000000
        /*0204*/ 	.short	0x010a
        /*0206*/ 	.byte	0x3f
	.zero		1


	//   ....[25]....
        /*0208*/ 	.word	0x000093a0
        /*020c*/ 	.word	0x00000007
        /*0210*/ 	.word	0x00000000
        /*0214*/ 	.short	0x010a
        /*0216*/ 	.byte	0x3f
	.zero		1


	//   ....[26]....
        /*0218*/ 	.word	0x00009430
        /*021c*/ 	.word	0x00000006
        /*0220*/ 	.word	0x00000000
        /*0224*/ 	.short	0x010a
        /*0226*/ 	.byte	0x3f
	.zero		1


	//   ....[27]....
        /*0228*/ 	.word	0x000094c0
        /*022c*/ 	.word	0x00000009
        /*0230*/ 	.word	0x00000000
        /*0234*/ 	.short	0x010a
        /*0236*/ 	.byte	0x3f
	.zero		1


	//   ....[28]....
        /*0238*/ 	.word	0x00009550
        /*023c*/ 	.word	0x0000000a
        /*0240*/ 	.word	0x00000000
        /*0244*/ 	.short	0x010a
        /*0246*/ 	.byte	0x3f
	.zero		1


	//   ....[29]....
        /*0248*/ 	.word	0x000095e0
        /*024c*/ 	.word	0x0000000b
        /*0250*/ 	.word	0x00000000
        /*0254*/ 	.short	0x010a
        /*0256*/ 	.byte	0x3f
	.zero		1


	//   ....[30]....
        /*0258*/ 	.word	0x00009670
        /*025c*/ 	.word	0x00000003
        /*0260*/ 	.word	0x00000000
        /*0264*/ 	.short	0x010a
        /*0266*/ 	.byte	0x3f
	.zero		1


	//   ....[31]....
        /*0268*/ 	.word	0x000096e0
        /*026c*/ 	.word	0x0000000c
        /*0270*/ 	.word	0x00000000
        /*0274*/ 	.short	0x010a
        /*0276*/ 	.byte	0x3f
	.zero		1


	//   ....[32]....
        /*0278*/ 	.word	0x00009740
        /*027c*/ 	.word	0x0000008e
        /*0280*/ 	.word	0x00000000
        /*0284*/ 	.short	0x010a
        /*0286*/ 	.byte	0x3f
	.zero		1


	//   ....[33]....
        /*0288*/ 	.word	0x00009810
        /*028c*/ 	.word	0x00000016
        /*0290*/ 	.word	0x00000038
        /*0294*/ 	.short	0x010a
        /*0296*/ 	.byte	0x3f
	.zero		1


	//   ....[34]....
        /*0298*/ 	.word	0x000098e0
        /*029c*/ 	.word	0x00000006
        /*02a0*/ 	.word	0x00000000
        /*02a4*/ 	.short	0x010a
        /*02a6*/ 	.byte	0x3f
	.zero		1


	//   ....[35]....
        /*02a8*/ 	.word	0x00009930
        /*02ac*/ 	.word	0x00000007
        /*02b0*/ 	.word	0x00000000
        /*02b4*/ 	.short	0x010a
        /*02b6*/ 	.byte	0x3f
	.zero		1


	//   ....[36]....
        /*02b8*/ 	.word	0x00009980
        /*02bc*/ 	.word	0x00000006
        /*02c0*/ 	.word	0x00000000
        /*02c4*/ 	.short	0x010a
        /*02c6*/ 	.byte	0x3f
	.zero		1


	//   ....[37]....
        /*02c8*/ 	.word	0x000099d0
        /*02cc*/ 	.word	0x00000009
        /*02d0*/ 	.word	0x00000000
        /*02d4*/ 	.short	0x010a
        /*02d6*/ 	.byte	0x3f
	.zero		1


	//   ....[38]....
        /*02d8*/ 	.word	0x00009a20
        /*02dc*/ 	.word	0x0000000a
        /*02e0*/ 	.word	0x00000000
        /*02e4*/ 	.short	0x010a
        /*02e6*/ 	.byte	0x3f
	.zero		1


	//   ....[39]....
        /*02e8*/ 	.word	0x00009a70
        /*02ec*/ 	.word	0x0000000b
        /*02f0*/ 	.word	0x00000000
        /*02f4*/ 	.short	0x010a
        /*02f6*/ 	.byte	0x3f
	.zero		1


	//----- nvinfo : EIATTR_NUM_MBARRIERS
	.align		4
.L_28:
        /*02f8*/ 	.byte	0x03, 0x38
        /*02fa*/ 	.short	0x0010


	//----- nvinfo : EIATTR_EXIT_INSTR_OFFSETS
	.align		4
        /*02fc*/ 	.byte	0x04, 0x1c
        /*02fe*/ 	.short	(.L_30 - .L_29)


	//   ....[0]....
.L_29:
        /*0300*/ 	.word	0x00000930


	//   ....[1]....
        /*0304*/ 	.word	0x00001120


	//   ....[2]....
        /*0308*/ 	.word	0x00007f90


	//   ....[3]....
        /*030c*/ 	.word	0x000084f0


	//   ....[4]....
        /*0310*/ 	.word	0x000096c0


	//----- nvinfo : EIATTR_MAX_THREADS
	.align		4
.L_30:
        /*0314*/ 	.byte	0x04, 0x05
        /*0316*/ 	.short	(.L_32 - .L_31)
.L_31:
        /*0318*/ 	.word	0x00000180
        /*031c*/ 	.word	0x00000001
        /*0320*/ 	.word	0x00000001


	//----- nvinfo : EIATTR_CRS_STACK_SIZE
	.align		4
.L_32:
        /*0324*/ 	.byte	0x04, 0x1e
        /*0326*/ 	.short	(.L_34 - .L_33)
.L_33:
        /*0328*/ 	.word	0x00000000


	//----- nvinfo : EIATTR_CBANK_PARAM_SIZE
	.align		4
.L_34:
        /*032c*/ 	.byte	0x03, 0x19
        /*032e*/ 	.short	0x0470


	//----- nvinfo : EIATTR_PARAM_CBANK
	.align		4
        /*0330*/ 	.byte	0x04, 0x0a
        /*0332*/ 	.short	(.L_36 - .L_35)
	.align		4
.L_35:
        /*0334*/ 	.word	index@(.nv.constant0._ZN7cutlass13device_kernelINS_4gemm6kernel13GemmUniversalIN4cute5tupleIJiiiiEEENS1_10collective13CollectiveMmaINS1_37MainloopSm90TmaGmmaWarpSpecializedFP8ILi7ENS5_IJNS4_1CILi1EEENSA_ILi4EEESB_EEENS1_35KernelTmaWarpSpecializedCooperativeEEENS5_IJNSA_ILi128EEESG_SG_EEENS_12float_e5m2_tENS5_IJlSB_lEEESI_SJ_NS4_8TiledMMAINS4_8MMA_AtomIJNS4_4SM904GMMA31MMA_64x128x32_F32E5M2E5M2_SS_TNILNSN_7ScaleInE1ELSP_1EEEEEENS4_6LayoutINS5_IJNSA_ILi2EEESB_SB_EEENS5_IJSB_NSA_ILi0EEESV_EEEEENS5_IJNS4_10UnderscoreESY_SY_EEEEENS4_23SM90_TMA_LOAD_MULTICASTENS4_14ComposedLayoutINS4_7SwizzleILi3ELi4ELi3EEENS4_18smem_ptr_flag_bitsILi8EEENSS_INS5_IJNSA_ILi8EEESG_EEENS5_IJSG_SB_EEEEEEEvNS4_8identityENS4_13SM90_TMA_LOADES1B_vS1C_EENS_8epilogue10collective6detail29Sm90TmaWarpSpecializedAdapterINS1G_15DefaultEpilogueISI_SJ_SJ_NS1F_6thread17LinearCombinationISI_Li1EffLNS1K_9ScaleType4KindE0ELNS_15FloatRoundStyleE2ESI_EENS1_15EpilogueDefaultEEEEEvvEEEEvNT_6ParamsE)
        /*0338*/ 	.short	0x0210
        /*033a*/ 	.short	0x0470


	//----- nvinfo : EIATTR_SW_WAR
	.align		4
.L_36:
        /*033c*/ 	.byte	0x04, 0x36
        /*033e*/ 	.short	(.L_38 - .L_37)
.L_37:
        /*0340*/ 	.word	0x00000008
.L_38:


//--------------------- .nv.callgraph             --------------------------
	.section	.nv.callgraph,"",@"SHT_CUDA_CALLGRAPH"
	.align	4
	.sectionentsize	8
	.align		4
        /*0000*/ 	.word	0x00000000
	.align		4
        /*0004*/ 	.word	0xffffffff
	.align		4
        /*0008*/ 	.word	0x00000000
	.align		4
        /*000c*/ 	.word	0xfffffffe
	.align		4
        /*0010*/ 	.word	0x00000000
	.align		4
        /*0014*/ 	.word	0xfffffffd
	.align		4
        /*0018*/ 	.word	0x00000000
	.align		4
        /*001c*/ 	.word	0xfffffffc


//--------------------- .nv.constant4             --------------------------
	.section	.nv.constant4,"a",@progbits
	.align	8
	.align		8
.nv.constant4:
        /*0000*/ 	.dword	_ZN40_INTERNAL_ad5d698c_4_k_cu_41a5e69c_219054cuda3std3__45__cpo5beginE
	.align		8
        /*0008*/ 	.dword	_ZN40_INTERNAL_ad5d698c_4_k_cu_41a5e69c_219054cuda3std3__45__cpo3endE
	.align		8
        /*0010*/ 	.dword	_ZN40_INTERNAL_ad5d698c_4_k_cu_41a5e69c_219054cuda3std3__45__cpo6cbeginE
	.align		8
        /*0018*/ 	.dword	_ZN40_INTERNAL_ad5d698c_4_k_cu_41a5e69c_219054cuda3std3__45__cpo4cendE
	.align		8
        /*0020*/ 	.dword	_ZN40_INTERNAL_ad5d698c_4_k_cu_41a5e69c_219054cuda3std3__442_GLOBAL__N__ad5d698c_4_k_cu_41a5e69c_219056ignoreE
	.align		8
        /*0028*/ 	.dword	_ZN40_INTERNAL_ad5d698c_4_k_cu_41a5e69c_219054cuda3std3__419piecewise_constructE
	.align		8
        /*0030*/ 	.dword	_ZN40_INTERNAL_ad5d698c_4_k_cu_41a5e69c_219054cuda3std3__48in_placeE
	.align		8
        /*0038*/ 	.dword	_ZN40_INTERNAL_ad5d698c_4_k_cu_41a5e69c_219054cuda3std6ranges3__45__cpo4swapE
	.align		8
        /*0040*/ 	.dword	_ZN40_INTERNAL_ad5d698c_4_k_cu_41a5e69c_219054cuda3std6ranges3__45__cpo9iter_moveE
	.align		8
        /*0048*/ 	.dword	_ZN40_INTERNAL_ad5d698c_4_k_cu_41a5e69c_219054cute7productE
	.align		8
        /*0050*/ 	.dword	_ZN40_INTERNAL_ad5d698c_4_k_cu_41a5e69c_219054cute1_E


//--------------------- .text._ZN7cutlass13device_kernelINS_4gemm6kernel13GemmUniversalIN4cute5tupleIJiiiiEEENS1_10collective13CollectiveMmaINS1_37MainloopSm90TmaGmmaWarpSpecializedFP8ILi7ENS5_IJNS4_1CILi1EEENSA_ILi4EEESB_EEENS1_35KernelTmaWarpSpecializedCooperativeEEENS5_IJNSA_ILi128EEESG_SG_EEENS_12float_e5m2_tENS5_IJlSB_lEEESI_SJ_NS4_8TiledMMAINS4_8MMA_AtomIJNS4_4SM904GMMA31MMA_64x128x32_F32E5M2E5M2_SS_TNILNSN_7ScaleInE1ELSP_1EEEEEENS4_6LayoutINS5_IJNSA_ILi2EEESB_SB_EEENS5_IJSB_NSA_ILi0EEESV_EEEEENS5_IJNS4_10UnderscoreESY_SY_EEEEENS4_23SM90_TMA_LOAD_MULTICASTENS4_14ComposedLayoutINS4_7SwizzleILi3ELi4ELi3EEENS4_18smem_ptr_flag_bitsILi8EEENSS_INS5_IJNSA_ILi8EEESG_EEENS5_IJSG_SB_EEEEEEEvNS4_8identityENS4_13SM90_TMA_LOADES1B_vS1C_EENS_8epilogue10collective6detail29Sm90TmaWarpSpecializedAdapterINS1G_15DefaultEpilogueISI_SJ_SJ_NS1F_6thread17LinearCombinationISI_Li1EffLNS1K_9ScaleType4KindE0ELNS_15FloatRoundStyleE2ESI_EENS1_15EpilogueDefaultEEEEEvvEEEEvNT_6ParamsE --------------------------
	.section	.text._ZN7cutlass13device_kernelINS_4gemm6kernel13GemmUniversalIN4cute5tupleIJiiiiEEENS1_10collective13CollectiveMmaINS1_37MainloopSm90TmaGmmaWarpSpecializedFP8ILi7ENS5_IJNS4_1CILi1EEENSA_ILi4EEESB_EEENS1_35KernelTmaWarpSpecializedCooperativeEEENS5_IJNSA_ILi128EEESG_SG_EEENS_12float_e5m2_tENS5_IJlSB_lEEESI_SJ_NS4_8TiledMMAINS4_8MMA_AtomIJNS4_4SM904GMMA31MMA_64x128x32_F32E5M2E5M2_SS_TNILNSN_7ScaleInE1ELSP_1EEEEEENS4_6LayoutINS5_IJNSA_ILi2EEESB_SB_EEENS5_IJSB_NSA_ILi0EEESV_EEEEENS5_IJNS4_10UnderscoreESY_SY_EEEEENS4_23SM90_TMA_LOAD_MULTICASTENS4_14ComposedLayoutINS4_7SwizzleILi3ELi4ELi3EEENS4_18smem_ptr_flag_bitsILi8EEENSS_INS5_IJNSA_ILi8EEESG_EEENS5_IJSG_SB_EEEEEEEvNS4_8identityENS4_13SM90_TMA_LOADES1B_vS1C_EENS_8epilogue10collective6detail29Sm90TmaWarpSpecializedAdapterINS1G_15DefaultEpilogueISI_SJ_SJ_NS1F_6thread17LinearCombinationISI_Li1EffLNS1K_9ScaleType4KindE0ELNS_15FloatRoundStyleE2ESI_EENS1_15EpilogueDefaultEEEEEvvEEEEvNT_6ParamsE,"ax",@progbits
	.align	128
.text._ZN7cutlass13device_kernelINS_4gemm6kernel13GemmUniversalIN4cute5tupleIJiiiiEEENS1_10collective13CollectiveMmaINS1_37MainloopSm90TmaGmmaWarpSpecializedFP8ILi7ENS5_IJNS4_1CILi1EEENSA_ILi4EEESB_EEENS1_35KernelTmaWarpSpecializedCooperativeEEENS5_IJNSA_ILi128EEESG_SG_EEENS_12float_e5m2_tENS5_IJlSB_lEEESI_SJ_NS4_8TiledMMAINS4_8MMA_AtomIJNS4_4SM904GMMA31MMA_64x128x32_F32E5M2E5M2_SS_TNILNSN_7ScaleInE1ELSP_1EEEEEENS4_6LayoutINS5_IJNSA_ILi2EEESB_SB_EEENS5_IJSB_NSA_ILi0EEESV_EEEEENS5_IJNS4_10UnderscoreESY_SY_EEEEENS4_23SM90_TMA_LOAD_MULTICASTENS4_14ComposedLayoutINS4_7SwizzleILi3ELi4ELi3EEENS4_18smem_ptr_flag_bitsILi8EEENSS_INS5_IJNSA_ILi8EEESG_EEENS5_IJSG_SB_EEEEEEEvNS4_8identityENS4_13SM90_TMA_LOADES1B_vS1C_EENS_8epilogue10collective6detail29Sm90TmaWarpSpecializedAdapterINS1G_15DefaultEpilogueISI_SJ_SJ_NS1F_6thread17LinearCombinationISI_Li1EffLNS1K_9ScaleType4KindE0ELNS_15FloatRoundStyleE2ESI_EENS1_15EpilogueDefaultEEEEEvvEEEEvNT_6ParamsE:
        .type           _ZN7cutlass13device_kernelINS_4gemm6kernel13GemmUniversalIN4cute5tupleIJiiiiEEENS1_10collective13CollectiveMmaINS1_37MainloopSm90TmaGmmaWarpSpecializedFP8ILi7ENS5_IJNS4_1CILi1EEENSA_ILi4EEESB_EEENS1_35KernelTmaWarpSpecializedCooperativeEEENS5_IJNSA_ILi128EEESG_SG_EEENS_12float_e5m2_tENS5_IJlSB_lEEESI_SJ_NS4_8TiledMMAINS4_8MMA_AtomIJNS4_4SM904GMMA31MMA_64x128x32_F32E5M2E5M2_SS_TNILNSN_7ScaleInE1ELSP_1EEEEEENS4_6LayoutINS5_IJNSA_ILi2EEESB_SB_EEENS5_IJSB_NSA_ILi0EEESV_EEEEENS5_IJNS4_10UnderscoreESY_SY_EEEEENS4_23SM90_TMA_LOAD_MULTICASTENS4_14ComposedLayoutINS4_7SwizzleILi3ELi4ELi3EEENS4_18smem_ptr_flag_bitsILi8EEENSS_INS5_IJNSA_ILi8EEESG_EEENS5_IJSG_SB_EEEEEEEvNS4_8identityENS4_13SM90_TMA_LOADES1B_vS1C_EENS_8epilogue10collective6detail29Sm90TmaWarpSpecializedAdapterINS1G_15DefaultEpilogueISI_SJ_SJ_NS1F_6thread17LinearCombinationISI_Li1EffLNS1K_9ScaleType4KindE0ELNS_15FloatRoundStyleE2ESI_EENS1_15EpilogueDefaultEEEEEvvEEEEvNT_6ParamsE,@function
        .size           _ZN7cutlass13device_kernelINS_4gemm6kernel13GemmUniversalIN4cute5tupleIJiiiiEEENS1_10collective13CollectiveMmaINS1_37MainloopSm90TmaGmmaWarpSpecializedFP8ILi7ENS5_IJNS4_1CILi1EEENSA_ILi4EEESB_EEENS1_35KernelTmaWarpSpecializedCooperativeEEENS5_IJNSA_ILi128EEESG_SG_EEENS_12float_e5m2_tENS5_IJlSB_lEEESI_SJ_NS4_8TiledMMAINS4_8MMA_AtomIJNS4_4SM904GMMA31MMA_64x128x32_F32E5M2E5M2_SS_TNILNSN_7ScaleInE1ELSP_1EEEEEENS4_6LayoutINS5_IJNSA_ILi2EEESB_SB_EEENS5_IJSB_NSA_ILi0EEESV_EEEEENS5_IJNS4_10UnderscoreESY_SY_EEEEENS4_23SM90_TMA_LOAD_MULTICASTENS4_14ComposedLayoutINS4_7SwizzleILi3ELi4ELi3EEENS4_18smem_ptr_flag_bitsILi8EEENSS_INS5_IJNSA_ILi8EEESG_EEENS5_IJSG_SB_EEEEEEEvNS4_8identityENS4_13SM90_TMA_LOADES1B_vS1C_EENS_8epilogue10collective6detail29Sm90TmaWarpSpecializedAdapterINS1G_15DefaultEpilogueISI_SJ_SJ_NS1F_6thread17LinearCombinationISI_Li1EffLNS1K_9ScaleType4KindE0ELNS_15FloatRoundStyleE2ESI_EENS1_15EpilogueDefaultEEEEEvvEEEEvNT_6ParamsE,(.L_x_212 - _ZN7cutlass13device_kernelINS_4gemm6kernel13GemmUniversalIN4cute5tupleIJiiiiEEENS1_10collective13CollectiveMmaINS1_37MainloopSm90TmaGmmaWarpSpecializedFP8ILi7ENS5_IJNS4_1CILi1EEENSA_ILi4EEESB_EEENS1_35KernelTmaWarpSpecializedCooperativeEEENS5_IJNSA_ILi128EEESG_SG_EEENS_12float_e5m2_tENS5_IJlSB_lEEESI_SJ_NS4_8TiledMMAINS4_8MMA_AtomIJNS4_4SM904GMMA31MMA_64x128x32_F32E5M2E5M2_SS_TNILNSN_7ScaleInE1ELSP_1EEEEEENS4_6LayoutINS5_IJNSA_ILi2EEESB_SB_EEENS5_IJSB_NSA_ILi0EEESV_EEEEENS5_IJNS4_10UnderscoreESY_SY_EEEEENS4_23SM90_TMA_LOAD_MULTICASTENS4_14ComposedLayoutINS4_7SwizzleILi3ELi4ELi3EEENS4_18smem_ptr_flag_bitsILi8EEENSS_INS5_IJNSA_ILi8EEESG_EEENS5_IJSG_SB_EEEEEEEvNS4_8identityENS4_13SM90_TMA_LOADES1B_vS1C_EENS_8epilogue10collective6detail29Sm90TmaWarpSpecializedAdapterINS1G_15DefaultEpilogueISI_SJ_SJ_NS1F_6thread17LinearCombinationISI_Li1EffLNS1K_9ScaleType4KindE0ELNS_15FloatRoundStyleE2ESI_EENS1_15EpilogueDefaultEEEEEvvEEEEvNT_6ParamsE)
        .other          _ZN7cutlass13device_kernelINS_4gemm6kernel13GemmUniversalIN4cute5tupleIJiiiiEEENS1_10collective13CollectiveMmaINS1_37MainloopSm90TmaGmmaWarpSpecializedFP8ILi7ENS5_IJNS4_1CILi1EEENSA_ILi4EEESB_EEENS1_35KernelTmaWarpSpecializedCooperativeEEENS5_IJNSA_ILi128EEESG_SG_EEENS_12float_e5m2_tENS5_IJlSB_lEEESI_SJ_NS4_8TiledMMAINS4_8MMA_AtomIJNS4_4SM904GMMA31MMA_64x128x32_F32E5M2E5M2_SS_TNILNSN_7ScaleInE1ELSP_1EEEEEENS4_6LayoutINS5_IJNSA_ILi2EEESB_SB_EEENS5_IJSB_NSA_ILi0EEESV_EEEEENS5_IJNS4_10UnderscoreESY_SY_EEEEENS4_23SM90_TMA_LOAD_MULTICASTENS4_14ComposedLayoutINS4_7SwizzleILi3ELi4ELi3EEENS4_18smem_ptr_flag_bitsILi8EEENSS_INS5_IJNSA_ILi8EEESG_EEENS5_IJSG_SB_EEEEEEEvNS4_8identityENS4_13SM90_TMA_LOADES1B_vS1C_EENS_8epilogue10collective6detail29Sm90TmaWarpSpecializedAdapterINS1G_15DefaultEpilogueISI_SJ_SJ_NS1F_6thread17LinearCombinationISI_Li1EffLNS1K_9ScaleType4KindE0ELNS_15FloatRoundStyleE2ESI_EENS1_15EpilogueDefaultEEEEEvvEEEEvNT_6ParamsE,@"STO_CUDA_ENTRY STV_DEFAULT"
_ZN7cutlass13device_kernelINS_4gemm6kernel13GemmUniversalIN4cute5tupleIJiiiiEEENS1_10collective13CollectiveMmaINS1_37MainloopSm90TmaGmmaWarpSpecializedFP8ILi7ENS5_IJNS4_1CILi1EEENSA_ILi4EEESB_EEENS1_35KernelTmaWarpSpecializedCooperativeEEENS5_IJNSA_ILi128EEESG_SG_EEENS_12float_e5m2_tENS5_IJlSB_lEEESI_SJ_NS4_8TiledMMAINS4_8MMA_AtomIJNS4_4SM904GMMA31MMA_64x128x32_F32E5M2E5M2_SS_TNILNSN_7ScaleInE1ELSP_1EEEEEENS4_6LayoutINS5_IJNSA_ILi2EEESB_SB_EEENS5_IJSB_NSA_ILi0EEESV_EEEEENS5_IJNS4_10UnderscoreESY_SY_EEEEENS4_23SM90_TMA_LOAD_MULTICASTENS4_14ComposedLayoutINS4_7SwizzleILi3ELi4ELi3EEENS4_18smem_ptr_flag_bitsILi8EEENSS_INS5_IJNSA_ILi8EEESG_EEENS5_IJSG_SB_EEEEEEEvNS4_8identityENS4_13SM90_TMA_LOADES1B_vS1C_EENS_8epilogue10collective6detail29Sm90TmaWarpSpecializedAdapterINS1G_15DefaultEpilogueISI_SJ_SJ_NS1F_6thread17LinearCombinationISI_Li1EffLNS1K_9ScaleType4KindE0ELNS_15FloatRoundStyleE2ESI_EENS1_15EpilogueDefaultEEEEEvvEEEEvNT_6ParamsE:
[----:B------:R-:W-:Y:S01]  /*0000*/  LDC R1, c[0x0][0x28] ;  /* 0x00000a00ff017b82 */ /* 0x000fe20000000800 */
[----:B------:R-:W0:Y:S01]  /*0010*/  S2R R0, SR_TID.X ;  /* 0x0000000000007919 */ /* 0x000e220000002100 */
[----:B------:R-:W-:Y:S01]  /*0020*/  ELECT P0, URZ, PT ;  /* 0x00000000003f782f */ /* 0x000fe20003800000 */
[----:B------:R-:W-:Y:S01]  /*0030*/  BSSY B0, `(.L_x_0) ;  /* 0x000000f000007945 */ /* 0x000fe20003800000 */
[--C-:B0-----:R-:W-:Y:S02]  /*0040*/  SHF.R.U32.HI R2, RZ, 0x5, R0.reuse ;  /* 0x00000005ff027819 */ /* 0x101fe40000011600 */
[----:B------:R-:W-:-:S03]  /*0050*/  SHF.R.U32.HI R3, RZ, 0x7, R0 ;  /* 0x00000007ff037819 */ /* 0x000fc60000011600 */
[----:B------:R-:W0:Y:S04]  /*0060*/  SHFL.IDX PT, R6, R2, RZ, 0x1f ;  /* 0x00001fff02067589 */ /* 0x000e2800000e0000 */
[----:B------:R1:W2:Y:S01]  /*0070*/  SHFL.IDX PT, R4, R3, RZ, 0x1f ;  /* 0x00001fff03047589 */ /* 0x0002a200000e0000 */
[----:B0-----:R-:W-:-:S13]  /*0080*/  ISETP.NE.OR P0, PT, R6, RZ, !P0 ;  /* 0x000000ff0600720c */ /* 0x001fda0004705670 */
[----:B-12---:R-:W-:Y:S05]  /*0090*/  @P0 BRA `(.L_x_1) ;  /* 0x0000000000200947 */ /* 0x006fea0003800000 */
[----:B------:R-:W-:Y:S02]  /*00a0*/  ULDC.64 UR4, c[0x0][0x198] ;  /* 0x0000660000047ab9 */ /* 0x000fe40000000a00 */
[----:B------:R-:W-:Y:S02]  /*00b0*/  UIADD3 UR6, UP0, UR4, 0xf0, URZ ;  /* 0x000000f004067890 */ /* 0x000fe4000ff1e03f */
[----:B------:R-:W-:Y:S02]  /*00c0*/  UIADD3 UR4, UP1, UR4, 0x1f0, URZ ;  /* 0x000001f004047890 */ /* 0x000fe4000ff3e03f */
[----:B------:R-:W-:Y:S02]  /*00d0*/  UIADD3.X UR7, URZ, UR5, URZ, UP0, !UPT ;  /* 0x000000053f077290 */ /* 0x000fe400087fe43f */
[----:B------:R-:W-:-:S07]  /*00e0*/  UIADD3.X UR5, URZ, UR5, URZ, UP1, !UPT ;  /* 0x000000053f057290 */ /* 0x000fce0008ffe43f */
[----:B------:R0:W-:Y:S02]  /*00f0*/  UTMACCTL.PF [UR6] ;  /* 0x00000000060079b9 */ /* 0x0001e40008040000 */
[----:B------:R0:W-:Y:S02]  /*0100*/  UTMACCTL.PF [UR4] ;  /* 0x00000000040079b9 */ /* 0x0001e40008040000 */
[----:B0-----:R-:W-:Y:S01]  /*0110*/  NOP ;  /* 0x0000000000007918 */ /* 0x001fe20000000000 */
.L_x_1:
[----:B------:R-:W-:Y:S05]  /*0120*/  BSYNC B0 ;  /* 0x0000000000007941 */ /* 0x000fea0003800000 */
.L_x_0:
[----:B------:R-:W0:Y:S02]  /*0130*/  SHFL.IDX PT, R3, R2, RZ, 0x1f ;  /* 0x00001fff02037589 */ /* 0x000e2400000e0000 */
[----:B0-----:R-:W-:-:S13]  /*0140*/  ISETP.NE.AND P0, PT, R3, RZ, PT ;  /* 0x000000ff0300720c */ /* 0x001fda0003f05270 */
[----:B------:R-:W-:Y:S05]  /*0150*/  @P0 BRA `(.L_x_2) ;  /* 0x0000000000700947 */ /* 0x000fea0003800000 */
[----:B------:R-:W0:Y:S01]  /*0160*/  S2UR UR8, SR_CgaCtaId ;  /* 0x00000000000879c3 */ /* 0x000e220000008800 */
[----:B------:R-:W-:Y:S01]  /*0170*/  UMOV UR4, 0x400 ;  /* 0x0000040000047882 */ /* 0x000fe20000000000 */
[----:B------:R-:W-:Y:S01]  /*0180*/  UMOV UR5, 0x1 ;  /* 0x0000000100057882 */ /* 0x000fe20000000000 */
[----:B------:R-:W-:Y:S01]  /*0190*/  UMOV UR6, 0x8 ;  /* 0x0000000800067882 */ /* 0x000fe20000000000 */
[----:B------:R-:W-:Y:S01]  /*01a0*/  ELECT P0, URZ, PT ;  /* 0x00000000003f782f */ /* 0x000fe20003800000 */
[----:B------:R-:W-:-:S04]  /*01b0*/  UIADD3 UR6, -UR6, 0x100000, URZ ;  /* 0x0010000006067890 */ /* 0x000fc8000fffe13f */
[----:B------:R-:W-:Y:S02]  /*01c0*/  USHF.L.U32 UR7, UR6, 0xb, URZ ;  /* 0x0000000b06077899 */ /* 0x000fe4000800063f */
[----:B------:R-:W-:Y:S02]  /*01d0*/  USHF.L.U32 UR6, UR6, 0x1, URZ ;  /* 0x0000000106067899 */ /* 0x000fe4000800063f */
[----:B0-----:R-:W-:Y:S02]  /*01e0*/  ULEA UR8, UR8, UR4, 0x18 ;  /* 0x0000000408087291 */ /* 0x001fe4000f8ec03f */
[----:B------:R-:W-:-:S04]  /*01f0*/  UIADD3 UR4, -UR5, 0x100000, URZ ;  /* 0x0010000005047890 */ /* 0x000fc8000fffe13f */
[----:B------:R-:W-:Y:S02]  /*0200*/  USHF.L.U32 UR5, UR4, 0xb, URZ ;  /* 0x0000000b04057899 */ /* 0x000fe4000800063f */
[----:B------:R-:W-:Y:S01]  /*0210*/  USHF.L.U32 UR4, UR4, 0x1, URZ ;  /* 0x0000000104047899 */ /* 0x000fe2000800063f */
[----:B------:R-:W0:Y:S11]  /*0220*/  FENCE.VIEW.ASYNC.S ;  /* 0x00000000000073c6 */ /* 0x000e360000000000 */
[----:B0-----:R0:W1:Y:S01]  /*0230*/  SYNCS.EXCH.64 URZ, [UR8], UR4 ;  /* 0x00000004083f75b2 */ /* 0x0010620008000100 */
[----:B------:R0:W2:Y:S01]  /*0240*/  SYNCS.EXCH.64 URZ, [UR8+0x38], UR6 ;  /* 0x00003806083f75b2 */ /* 0x0000a20008000100 */
[----:B------:R0:W3:Y:S01]  /*0250*/  SYNCS.EXCH.64 URZ, [UR8+0x8], UR4 ;  /* 0x00000804083f75b2 */ /* 0x0000e20008000100 */
[----:B------:R0:W4:Y:S01]  /*0260*/  SYNCS.EXCH.64 URZ, [UR8+0x40], UR6 ;  /* 0x00004006083f75b2 */ /* 0x0001220008000100 */
[----:B------:R0:W0:Y:S01]  /*0270*/  SYNCS.EXCH.64 URZ, [UR8+0x10], UR4 ;  /* 0x00001004083f75b2 */ /* 0x0000220008000100 */
        /* <DEDUP_REMOVED lines=9> */
[----:B------:R-:W-:Y:S01]  /*0310*/  NOP ;  /* 0x0000000000007918 */ /* 0x000fe20000000000 */
.L_x_2:
[----:B------:R-:W5:Y:S01]  /*0320*/  SHFL.IDX PT, R2, R2, RZ, 0x1f ;  /* 0x00001fff02027589 */ /* 0x000f6200000e0000 */
[----:B------:R-:W-:Y:S01]  /*0330*/  SHF.R.S32.HI R5, RZ, 0x1f, R0 ;  /* 0x0000001fff057819 */ /* 0x000fe20000011400 */
[----:B0-----:R-:W0:Y:S01]  /*0340*/  S2UR UR8, SR_CTAID.X ;  /* 0x00000000000879c3 */ /* 0x001e220000002500 */
[----:B------:R-:W-:Y:S01]  /*0350*/  ELECT P0, URZ, PT ;  /* 0x00000000003f782f */ /* 0x000fe20003800000 */
[----:B------:R-:W1:Y:S01]  /*0360*/  S2R R8, SR_CTAID.Y ;  /* 0x0000000000087919 */ /* 0x000e620000002600 */
[----:B------:R-:W-:Y:S01]  /*0370*/  LEA.HI R5, R5, R0, RZ, 0x7 ;  /* 0x0000000005057211 */ /* 0x000fe200078f38ff */
[----:B------:R-:W-:Y:S01]  /*0380*/  ULDC UR4, c[0x0][0x154] ;  /* 0x0000550000047ab9 */ /* 0x000fe20000000800 */
[----:B------:R-:W-:Y:S01]  /*0390*/  NOP ;  /* 0x0000000000007918 */ /* 0x000fe20000000000 */
[----:B------:R-:W-:Y:S01]  /*03a0*/  NOP ;  /* 0x0000000000007918 */ /* 0x000fe20000000000 */
[----:B------:R-:W-:Y:S01]  /*03b0*/  LOP3.LUT R5, R5, 0xffffff80, RZ, 0xc0, !PT ;  /* 0xffffff8005057812 */ /* 0x000fe200078ec0ff */
[----:B------:R-:W2:Y:S04]  /*03c0*/  LDC R14, c[0x0][0x140] ;  /* 0x00005000ff0e7b82 */ /* 0x000ea80000000800 */
[----:B------:R-:W-:-:S04]  /*03d0*/  IMAD.IADD R5, R0, 0x1, -R5 ;  /* 0x0000000100057824 */ /* 0x000fc800078e0a05 */
[----:B------:R-:W3:Y:S01]  /*03e0*/  LDC R19, c[0x0][0x148] ;  /* 0x00005200ff137b82 */ /* 0x000ee20000000800 */
[----:B------:R-:W-:Y:S02]  /*03f0*/  SHF.R.S32.HI R10, RZ, 0x1f, R5 ;  /* 0x0000001fff0a7819 */ /* 0x000fe40000011405 */
[----:B------:R-:W-:Y:S02]  /*0400*/  LOP3.LUT P2, RZ, R5, 0x7, RZ, 0xc0, !PT ;  /* 0x0000000705ff7812 */ /* 0x000fe4000784c0ff */
[----:B------:R-:W-:Y:S02]  /*0410*/  LEA.HI R10, R10, R5, RZ, 0x3 ;  /* 0x000000050a0a7211 */ /* 0x000fe400078f18ff */
[----:B-----5:R-:W-:Y:S01]  /*0420*/  ISETP.NE.OR P0, PT, R2, RZ, !P0 ;  /* 0x000000ff0200720c */ /* 0x020fe20004705670 */
[----:B------:R-:W5:Y:S01]  /*0430*/  LDC R12, c[0x0][0x144] ;  /* 0x00005100ff0c7b82 */ /* 0x000f620000000800 */
[--C-:B------:R-:W-:Y:S02]  /*0440*/  SHF.R.S32.HI R2, RZ, 0x3, R10.reuse ;  /* 0x00000003ff027819 */ /* 0x100fe4000001140a */
[----:B------:R-:W-:-:S02]  /*0450*/  SHF.R.S32.HI R7, RZ, 0x1f, R10 ;  /* 0x0000001fff077819 */ /* 0x000fc4000001140a */
[----:B------:R-:W-:Y:S02]  /*0460*/  SHF.R.S32.HI R10, RZ, 0x1f, R3 ;  /* 0x0000001fff0a7819 */ /* 0x000fe40000011403 */
[----:B------:R-:W-:Y:S02]  /*0470*/  LEA.HI R7, R7, R2, RZ, 0x2 ;  /* 0x0000000207077211 */ /* 0x000fe400078f10ff */
[----:B------:R-:W-:Y:S02]  /*0480*/  LEA.HI R10, R10, R3, RZ, 0x2 ;  /* 0x000000030a0a7211 */ /* 0x000fe400078f10ff */
[----:B------:R-:W-:Y:S01]  /*0490*/  LOP3.LUT R7, R7, 0xfffffffc, RZ, 0xc0, !PT ;  /* 0xfffffffc07077812 */ /* 0x000fe200078ec0ff */
[----:B------:R-:W-:Y:S01]  /*04a0*/  VOTEU.ALL UP0, P0 ;  /* 0x00000000003f7886 */ /* 0x000fe20000000000 */
[----:B-1----:R-:W-:Y:S01]  /*04b0*/  I2FP.F32.U32 R11, R8 ;  /* 0x00000008000b7245 */ /* 0x002fe20000201000 */
[----:B------:R-:W-:Y:S01]  /*04c0*/  VOTEU.ALL UP1, P0 ;  /* 0x00000000003f7886 */ /* 0x000fe20000020000 */
[----:B------:R-:W-:Y:S01]  /*04d0*/  LOP3.LUT R10, R10, 0x3ffffffc, RZ, 0xc0, !PT ;  /* 0x3ffffffc0a0a7812 */ /* 0x000fe200078ec0ff */
[----:B------:R-:W-:Y:S01]  /*04e0*/  IMAD.IADD R7, R2, 0x1, -R7 ;  /* 0x0000000102077824 */ /* 0x000fe200078e0a07 */
[----:B------:R-:W1:Y:S01]  /*04f0*/  @!UP0 S2UR UR7, SR_CgaCtaId ;  /* 0x00000000000789c3 */ /* 0x000e620000008800 */
[----:B0-----:R-:W-:Y:S01]  /*0500*/  I2FP.F32.U32 R2, UR8 ;  /* 0x0000000800027c45 */ /* 0x001fe20008201000 */
[----:B------:R-:W-:Y:S01]  /*0510*/  FMUL R13, R11, UR4 ;  /* 0x000000040b0d7c20 */ /* 0x000fe20008400000 */
[----:B------:R-:W-:Y:S01]  /*0520*/  ULDC UR4, c[0x0][0x150] ;  /* 0x0000540000047ab9 */ /* 0x000fe20000000800 */
[----:B------:R-:W-:Y:S01]  /*0530*/  IMAD.IADD R10, R3, 0x1, -R10 ;  /* 0x00000001030a7824 */ /* 0x000fe200078e0a0a */
[----:B------:R-:W-:Y:S01]  /*0540*/  SHF.R.S32.HI R3, RZ, 0x1f, R6 ;  /* 0x0000001fff037819 */ /* 0x000fe20000011406 */
[----:B------:R-:W-:Y:S01]  /*0550*/  FMUL R11, R2, UR4 ;  /* 0x00000004020b7c20 */ /* 0x000fe20008400000 */
[----:B------:R-:W-:Y:S01]  /*0560*/  UMOV UR4, 0x20 ;  /* 0x0000002000047882 */ /* 0x000fe20000000000 */
[----:B------:R-:W0:Y:S01]  /*0570*/  F2I.U32.TRUNC.NTZ R13, R13 ;  /* 0x0000000d000d7305 */ /* 0x000e22000020f000 */
[----:B------:R-:W-:Y:S01]  /*0580*/  LEA.HI R3, R3, R6, RZ, 0x2 ;  /* 0x0000000603037211 */ /* 0x000fe200078f10ff */
[----:B------:R-:W-:Y:S01]  /*0590*/  IMAD R7, R10, 0x4, R7 ;  /* 0x000000040a077824 */ /* 0x000fe200078e0207 */
[----:B------:R-:W-:Y:S01]  /*05a0*/  @!UP0 UMOV UR6, 0x400 ;  /* 0x0000040000068882 */ /* 0x000fe20000000000 */
[----:B------:R-:W-:-:S04]  /*05b0*/  @!UP0 UIADD3 UR4, -UR4, 0x100000, URZ ;  /* 0x0010000004048890 */ /* 0x000fc8000fffe13f */
[----:B------:R-:W-:Y:S02]  /*05c0*/  @!UP0 USHF.L.U32 UR5, UR4, 0xb, URZ ;  /* 0x0000000b04058899 */ /* 0x000fe4000800063f */
[----:B------:R-:W-:Y:S01]  /*05d0*/  @!UP0 USHF.L.U32 UR4, UR4, 0x1, URZ ;  /* 0x0000000104048899 */ /* 0x000fe2000800063f */
[----:B------:R-:W-:Y:S01]  /*05e0*/  LOP3.LUT R3, R3, 0xfffffffc, RZ, 0xc0, !PT ;  /* 0xfffffffc03037812 */ /* 0x000fe200078ec0ff */
[C---:B------:R-:W-:Y:S01]  /*05f0*/  IMAD.SHL.U32 R2, R7.reuse, 0x4, RZ ;  /* 0x0000000407027824 */ /* 0x040fe200078e00ff */
[----:B--2---:R-:W-:Y:S01]  /*0600*/  ISETP.EQ.U32.AND P4, PT, R14, 0x1, PT ;  /* 0x000000010e00780c */ /* 0x004fe20003f82070 */
[----:B------:R-:W2:Y:S01]  /*0610*/  F2I.U32.TRUNC.NTZ R11, R11 ;  /* 0x0000000b000b7305 */ /* 0x000ea2000020f000 */
[----:B------:R-:W-:Y:S02]  /*0620*/  VIADD R10, R4, 0xffffffff ;  /* 0xffffffff040a7836 */ /* 0x000fe40000000000 */
[----:B------:R-:W-:Y:S01]  /*0630*/  IMAD.IADD R6, R6, 0x1, -R3 ;  /* 0x0000000106067824 */ /* 0x000fe200078e0a03 */
[----:B------:R-:W-:-:S02]  /*0640*/  LOP3.LUT R5, R7, 0xc, R2, 0x78, !PT ;  /* 0x0000000c07057812 */ /* 0x000fc400078e7802 */
[----:B------:R-:W-:Y:S01]  /*0650*/  ISETP.GE.U32.AND P5, PT, R10, 0x2, PT ;  /* 0x000000020a00780c */ /* 0x000fe20003fa6070 */
[----:B0-----:R-:W-:Y:S01]  /*0660*/  IMAD.MOV R20, RZ, RZ, -R13 ;  /* 0x000000ffff147224 */ /* 0x001fe200078e0a0d */
[----:B-1----:R-:W-:Y:S01]  /*0670*/  @!UP0 ULEA UR6, UR7, UR6, 0x18 ;  /* 0x0000000607068291 */ /* 0x002fe2000f8ec03f */
[C---:B------:R-:W-:Y:S01]  /*0680*/  ISETP.NE.AND P1, PT, R6.reuse, 0x3, PT ;  /* 0x000000030600780c */ /* 0x040fe20003f25270 */
[----:B------:R-:W-:Y:S01]  /*0690*/  VOTEU.ALL UP0, P0 ;  /* 0x00000000003f7886 */ /* 0x000fe20000000000 */
[----:B---3--:R-:W-:Y:S01]  /*06a0*/  IMAD R2, R19, R20, R8 ;  /* 0x0000001413027224 */ /* 0x008fe200078e0208 */
[----:B------:R-:W-:Y:S02]  /*06b0*/  ISETP.LT.U32.AND P0, PT, R5, 0x4, !P2 ;  /* 0x000000040500780c */ /* 0x000fe40005701070 */
[----:B------:R-:W-:Y:S01]  /*06c0*/  ISETP.EQ.OR P1, PT, R6, RZ, !P1 ;  /* 0x000000ff0600720c */ /* 0x000fe20004f22670 */
[----:B--2---:R-:W-:Y:S01]  /*06d0*/  IMAD.MOV R11, RZ, RZ, -R11 ;  /* 0x000000ffff0b7224 */ /* 0x004fe200078e0a0b */
[----:B------:R-:W-:-:S02]  /*06e0*/  ISETP.NE.AND P3, PT, R2, R5, PT ;  /* 0x000000050200720c */ /* 0x000fc40003f65270 */
[----:B------:R-:W-:Y:S01]  /*06f0*/  ISETP.EQ.AND P1, PT, R4, RZ, P1 ;  /* 0x000000ff0400720c */ /* 0x000fe20000f22270 */
[----:B-----5:R-:W-:Y:S01]  /*0700*/  IMAD R11, R12, R11, UR8 ;  /* 0x000000080c0b7e24 */ /* 0x020fe2000f8e020b */
[----:B------:R-:W-:Y:S01]  /*0710*/  ISETP.NE.AND P2, PT, R4, RZ, PT ;  /* 0x000000ff0400720c */ /* 0x000fe20003f45270 */
[----:B------:R-:W0:Y:S02]  /*0720*/  FENCE.VIEW.ASYNC.S ;  /* 0x00000000000073c6 */ /* 0x000e240000000000 */
[----:B0-----:R0:W1:Y:S01]  /*0730*/  @!UP0 SYNCS.EXCH.64 URZ, [UR6+0x80], UR4 ;  /* 0x00008004063f85b2 */ /* 0x0010620008000100 */
[----:B------:R-:W-:Y:S02]  /*0740*/  SEL R4, RZ, 0x1, !P1 ;  /* 0x00000001ff047807 */ /* 0x000fe40004800000 */
[----:B------:R-:W-:Y:S02]  /*0750*/  ISETP.EQ.OR P3, PT, R11, RZ, !P3 ;  /* 0x000000ff0b00720c */ /* 0x000fe40005f62670 */
[----:B------:R-:W-:-:S02]  /*0760*/  SEL R4, R4, 0x2, P5 ;  /* 0x0000000204047807 */ /* 0x000fc40002800000 */
[----:B------:R-:W-:Y:S01]  /*0770*/  PLOP3.LUT P0, PT, P0, P3, PT, 0x80, 0x0 ;  /* 0x000000000000781c */ /* 0x000fe20000707070 */
[----:B------:R0:W2:Y:S01]  /*0780*/  @!UP1 SYNCS.EXCH.64 URZ, [UR6+0x88], UR4 ;  /* 0x00008804063f95b2 */ /* 0x0000a20008000100 */
[----:B------:R-:W-:Y:S01]  /*0790*/  NOP ;  /* 0x0000000000007918 */ /* 0x000fe20000000000 */
[----:B------:R-:W-:Y:S10]  /*07a0*/  @!P4 BRA `(.L_x_3) ;  /* 0x000000000008c947 */ /* 0x000ff40003800000 */
[----:B-12-4-:R-:W-:Y:S01]  /*07b0*/  UCGABAR_ARV ;  /* 0x00000000000079c7 */ /* 0x016fe20008000000 */
[----:B------:R-:W-:Y:S05]  /*07c0*/  BRA `(.L_x_4) ;  /* 0x0000000000047947 */ /* 0x000fea0003800000 */
.L_x_3:
[----:B-12-4-:R-:W-:Y:S01]  /*07d0*/  NOP ;  /* 0x0000000000007918 */ /* 0x016fe20000000000 */
.L_x_4:
[----:B------:R-:W1:Y:S01]  /*07e0*/  LDC R2, c[0x0][0x65c] ;  /* 0x00019700ff027b82 */ /* 0x000e620000000800 */
[----:B------:R-:W-:Y:S01]  /*07f0*/  IMAD.MOV.U32 R3, RZ, RZ, RZ ;  /* 0x000000ffff037224 */ /* 0x000fe200078e00ff */
[----:B-1----:R-:W-:Y:S01]  /*0800*/  ISETP.NE.AND P3, PT, R2, 0x1, PT ;  /* 0x000000010200780c */ /* 0x002fe20003f65270 */
[----:B------:R-:W-:-:S12]  /*0810*/  IMAD.U32 R2, RZ, RZ, UR8 ;  /* 0x00000008ff027e24 */ /* 0x000fd8000f8e00ff */
[----:B------:R-:W1:Y:S01]  /*0820*/  @P3 LDC R15, c[0x0][0x10] ;  /* 0x00000400ff0f3b82 */ /* 0x000e620000000800 */
[----:B------:R-:W-:Y:S02]  /*0830*/  @P3 IMAD.MOV.U32 R9, RZ, RZ, RZ ;  /* 0x000000ffff093224 */ /* 0x000fe400078e00ff */
[----:B------:R-:W-:-:S05]  /*0840*/  @P3 IMAD.MOV.U32 R7, RZ, RZ, RZ ;  /* 0x000000ffff073224 */ /* 0x000fca00078e00ff */
[----:B------:R-:W2:Y:S01]  /*0850*/  @!P3 LDC R13, c[0x0][0xc] ;  /* 0x00000300ff0dbb82 */ /* 0x000ea20000000800 */
[----:B-1----:R-:W-:-:S04]  /*0860*/  @P3 IMAD.WIDE.U32 R14, R15, UR8, R8 ;  /* 0x000000080f0e3c25 */ /* 0x002fc8000f8e0008 */
[----:B--2---:R-:W-:-:S04]  /*0870*/  @!P3 IMAD.WIDE.U32 R12, R8, R13, R2 ;  /* 0x0000000d080cb225 */ /* 0x004fc800078e0002 */
[----:B------:R-:W-:Y:S02]  /*0880*/  @P3 IMAD.MOV.U32 R2, RZ, RZ, R14 ;  /* 0x000000ffff023224 */ /* 0x000fe400078e000e */
[----:B------:R-:W-:Y:S02]  /*0890*/  @P3 IMAD.IADD R3, R15, 0x1, R7 ;  /* 0x000000010f033824 */ /* 0x000fe400078e0207 */
[----:B------:R-:W-:Y:S02]  /*08a0*/  @!P3 IMAD.MOV.U32 R2, RZ, RZ, R12 ;  /* 0x000000ffff02b224 */ /* 0x000fe400078e000c */
[----:B------:R-:W-:Y:S01]  /*08b0*/  @!P3 IMAD.MOV.U32 R3, RZ, RZ, R13 ;  /* 0x000000ffff03b224 */ /* 0x000fe200078e000d */
[----:B------:R-:W-:Y:S06]  /*08c0*/  @!P4 BRA `(.L_x_5) ;  /* 0x00000000000cc947 */ /* 0x000fec0003800000 */
[----:B------:R-:W-:Y:S01]  /*08d0*/  UCGABAR_WAIT ;  /* 0x0000000000007dc7 */ /* 0x000fe20008000000 */
[----:B------:R-:W-:Y:S01]  /*08e0*/  CCTL.IVALL ;  /* 0x00000000ff00798f */ /* 0x000fe20002000000 */
[----:B------:R-:W-:Y:S05]  /*08f0*/  BRA `(.L_x_6) ;  /* 0x0000000000047947 */ /* 0x000fea0003800000 */
.L_x_5:
[----:B------:R-:W-:Y:S06]  /*0900*/  BAR.SYNC.DEFER_BLOCKING 0x0 ;  /* 0x0000000000007b1d */ /* 0x000fec0000010000 */
.L_x_6:
[----:B------:R-:W-:Y:S05]  /*0910*/  @!P2 BRA `(.L_x_7) ;  /* 0x0000007400a0a947 */ /* 0x000fea0003800000 */
[----:B------:R-:W-:-:S13]  /*0920*/  ISETP.GT.U32.AND P1, PT, R10, 0x1, PT ;  /* 0x000000010a00780c */ /* 0x000fda0003f24070 */
[----:B0-----:R-:W-:Y:S05]  /*0930*/  @P1 EXIT ;  /* 0x000000000000194d */ /* 0x001fea0003800000 */
[----:B------:R-:W-:Y:S01]  /*0940*/  ULDC.64 UR4, c[0x0][0x650] ;  /* 0x0001940000047ab9 */ /* 0x000fe20000000a00 */
[----:B------:R-:W-:Y:S01]  /*0950*/  PRMT R14, RZ, 0x7610, R14 ;  /* 0x00007610ff0e7816 */ /* 0x000fe2000000000e */
[----:B------:R-:W-:Y:S01]  /*0960*/  IMAD.MOV.U32 R7, RZ, RZ, -0x1 ;  /* 0xffffffffff077424 */ /* 0x000fe200078e00ff */
[----:B------:R-:W-:Y:S01]  /*0970*/  ISETP.GE.U32.AND P1, PT, R2, UR4, PT ;  /* 0x0000000402007c0c */ /* 0x000fe2000bf26070 */
[----:B------:R-:W-:Y:S02]  /*0980*/  IMAD.MOV.U32 R10, RZ, RZ, -0x1 ;  /* 0xffffffffff0a7424 */ /* 0x000fe400078e00ff */
[----:B------:R-:W-:Y:S01]  /*0990*/  IMAD.MOV.U32 R6, RZ, RZ, -0x1 ;  /* 0xffffffffff067424 */ /* 0x000fe200078e00ff */
[----:B------:R-:W-:-:S13]  /*09a0*/  ISETP.GE.U32.AND.EX P1, PT, R3, UR5, PT, P1 ;  /* 0x0000000503007c0c */ /* 0x000fda000bf26110 */
[----:B------:R-:W-:Y:S05]  /*09b0*/  @P1 BRA `(.L_x_8) ;  /* 0x0000000400281947 */ /* 0x000fea0003800000 */
[----:B------:R-:W0:Y:S01]  /*09c0*/  LDC.64 R22, c[0x0][0x628] ;  /* 0x00018a00ff167b82 */ /* 0x000e220000000a00 */
[----:B------:R-:W-:Y:S02]  /*09d0*/  IMAD.MOV.U32 R6, RZ, RZ, R2 ;  /* 0x000000ffff067224 */ /* 0x000fe400078e0002 */
[----:B------:R-:W-:-:S05]  /*09e0*/  IMAD.MOV.U32 R7, RZ, RZ, R3 ;  /* 0x000000ffff077224 */ /* 0x000fca00078e0003 */
[----:B------:R-:W1:Y:S08]  /*09f0*/  LDC R10, c[0x0][0x630] ;  /* 0x00018c00ff0a7b82 */ /* 0x000e700000000800 */
[----:B------:R-:W2:Y:S01]  /*0a00*/  LDC.64 R24, c[0x0][0x620] ;  /* 0x00018800ff187b82 */ /* 0x000ea20000000a00 */
[----:B0-----:R-:W-:-:S04]  /*0a10*/  ISETP.NE.U32.AND P1, PT, R22, RZ, PT ;  /* 0x000000ff1600720c */ /* 0x001fc80003f25070 */
[----:B------:R-:W-:-:S13]  /*0a20*/  ISETP.NE.AND.EX P1, PT, R23, RZ, PT, P1 ;  /* 0x000000ff1700720c */ /* 0x000fda0003f25310 */
[----:B-12---:R-:W-:Y:S05]  /*0a30*/  @!P1 BRA `(.L_x_9) ;  /* 0x0000000000289947 */ /* 0x006fea0003800000 */
[----:B------:R-:W0:Y:S02]  /*0a40*/  LDC R15, c[0x0][0x634] ;  /* 0x00018d00ff0f7b82 */ /* 0x000e240000000800 */
[----:B0-----:R-:W-:-:S05]  /*0a50*/  IADD3 R15, P1, R2, R15, RZ ;  /* 0x0000000f020f7210 */ /* 0x001fca0007f3e0ff */
[----:B------:R-:W-:-:S04]  /*0a60*/  IMAD.X R17, RZ, RZ, R3, P1 ;  /* 0x000000ffff117224 */ /* 0x000fc800008e0603 */
[----:B------:R-:W-:-:S04]  /*0a70*/  IMAD.WIDE.U32 R6, R17, R22, RZ ;  /* 0x0000001611067225 */ /* 0x000fc800078e00ff */
[----:B------:R-:W-:-:S04]  /*0a80*/  IMAD.WIDE.U32 R12, P1, R15, R23, R6 ;  /* 0x000000170f0c7225 */ /* 0x000fc80007820006 */
[----:B------:R-:W-:-:S04]  /*0a90*/  IMAD.WIDE.U32 R6, R15, R22, RZ ;  /* 0x000000160f067225 */ /* 0x000fc800078e00ff */
[----:B------:R-:W-:Y:S01]  /*0aa0*/  IMAD.X R15, RZ, RZ, RZ, P1 ;  /* 0x000000ffff0f7224 */ /* 0x000fe200008e06ff */
[----:B------:R-:W-:Y:S01]  /*0ab0*/  IADD3 RZ, P1, R7, R12, RZ ;  /* 0x0000000c07ff7210 */ /* 0x000fe20007f3e0ff */
[----:B------:R-:W-:-:S04]  /*0ac0*/  IMAD.MOV.U32 R14, RZ, RZ, R13 ;  /* 0x000000ffff0e7224 */ /* 0x000fc800078e000d */
[----:B------:R-:W-:-:S08]  /*0ad0*/  IMAD.WIDE.U32.X R6, R17, R23, R14, P1 ;  /* 0x0000001711067225 */ /* 0x000fd000008e040e */
.L_x_9:
[----:B------:R-:W0:Y:S01]  /*0ae0*/  LDC.64 R22, c[0x0][0x640] ;  /* 0x00019000ff167b82 */ /* 0x000e220000000a00 */
[--C-:B------:R-:W-:Y:S01]  /*0af0*/  SHF.R.U64 R26, R6, R10, R7.reuse ;  /* 0x0000000a061a7219 */ /* 0x100fe20000001207 */
[----:B------:R-:W-:Y:S01]  /*0b00*/  IMAD R20, R19, R20, R8 ;  /* 0x0000001413147224 */ /* 0x000fe200078e0208 */
[----:B------:R-:W-:Y:S01]  /*0b10*/  SHF.R.U32.HI R6, RZ, R10, R7 ;  /* 0x0000000aff067219 */ /* 0x000fe20000011607 */
[----:B------:R-:W-:Y:S01]  /*0b20*/  IMAD.MOV.U32 R19, RZ, RZ, 0x1 ;  /* 0x00000001ff137424 */ /* 0x000fe200078e00ff */
[----:B------:R-:W-:-:S03]  /*0b30*/  IADD3 R9, P1, RZ, -R26, RZ ;  /* 0x8000001aff097210 */ /* 0x000fc60007f3e0ff */
[----:B------:R-:W1:Y:S02]  /*0b40*/  LDC R12, c[0x0][0x618] ;  /* 0x00018600ff0c7b82 */ /* 0x000e640000000800 */
[----:B------:R-:W-:-:S04]  /*0b50*/  IMAD.X R7, RZ, RZ, ~R6, P1 ;  /* 0x000000ffff077224 */ /* 0x000fc800008e0e06 */
[-C--:B------:R-:W-:Y:S02]  /*0b60*/  IMAD R10, R7, R24.reuse, RZ ;  /* 0x00000018070a7224 */ /* 0x080fe400078e02ff */
[----:B------:R-:W2:Y:S01]  /*0b70*/  LDC R16, c[0x0][0x608] ;  /* 0x00018200ff107b82 */ /* 0x000ea20000000800 */
[----:B------:R-:W-:-:S04]  /*0b80*/  IMAD.WIDE.U32 R6, R9, R24, R2 ;  /* 0x0000001809067225 */ /* 0x000fc800078e0002 */
[----:B------:R-:W-:-:S03]  /*0b90*/  IMAD R9, R9, R25, R10 ;  /* 0x0000001909097224 */ /* 0x000fc600078e020a */
[----:B------:R-:W3:Y:S01]  /*0ba0*/  LDC R18, c[0x0][0x658] ;  /* 0x00019600ff127b82 */ /* 0x000ee20000000800 */
[----:B------:R-:W-:Y:S01]  /*0bb0*/  IMAD.IADD R7, R7, 0x1, R9 ;  /* 0x0000000107077824 */ /* 0x000fe200078e0209 */
[----:B0-----:R-:W-:Y:S01]  /*0bc0*/  ISETP.NE.U32.AND P1, PT, R22, RZ, PT ;  /* 0x000000ff1600720c */ /* 0x001fe20003f25070 */
[----:B------:R-:W-:-:S03]  /*0bd0*/  IMAD.MOV.U32 R9, RZ, RZ, -0x1 ;  /* 0xffffffffff097424 */ /* 0x000fc600078e00ff */
[----:B------:R-:W-:Y:S02]  /*0be0*/  ISETP.NE.AND.EX P1, PT, R23, RZ, PT, P1 ;  /* 0x000000ff1700720c */ /* 0x000fe40003f25310 */
[----:B------:R-:W0:Y:S01]  /*0bf0*/  LDC R17, c[0x0][0x600] ;  /* 0x00018000ff117b82 */ /* 0x000e220000000800 */
[-CC-:B-1----:R-:W-:Y:S02]  /*0c00*/  SHF.R.U64 R14, R6, R12.reuse, R7.reuse ;  /* 0x0000000c060e7219 */ /* 0x182fe40000001207 */
[----:B------:R-:W-:-:S05]  /*0c10*/  SHF.R.U32.HI R7, RZ, R12, R7 ;  /* 0x0000000cff077219 */ /* 0x000fca0000011607 */
[----:B------:R-:W1:Y:S01]  /*0c20*/  LDC R21, c[0x0][0x648] ;  /* 0x00019200ff157b82 */ /* 0x000e620000000800 */
[-CC-:B--2---:R-:W-:Y:S02]  /*0c30*/  SHF.R.U64 R27, R14, R16.reuse, R7.reuse ;  /* 0x000000100e1b7219 */ /* 0x184fe40000001207 */
[----:B------:R-:W-:-:S05]  /*0c40*/  SHF.R.U32.HI R7, RZ, R16, R7 ;  /* 0x00000010ff077219 */ /* 0x000fca0000011607 */
[----:B------:R-:W2:Y:S01]  /*0c50*/  LDC R25, c[0x0][0x638] ;  /* 0x00018e00ff197b82 */ /* 0x000ea20000000800 */
[-C--:B---3--:R-:W-:Y:S02]  /*0c60*/  SHF.L.U32 R6, R9, R18.reuse, RZ ;  /* 0x0000001209067219 */ /* 0x088fe400000006ff */
[--C-:B------:R-:W-:Y:S02]  /*0c70*/  SHF.R.U64 R16, R27, R18, R7.reuse ;  /* 0x000000121b107219 */ /* 0x100fe40000001207 */
[----:B------:R-:W-:Y:S02]  /*0c80*/  LOP3.LUT R10, RZ, R6, RZ, 0x33, !PT ;  /* 0x00000006ff0a7212 */ /* 0x000fe400078e33ff */
[----:B------:R-:W-:Y:S01]  /*0c90*/  SHF.R.U32.HI R7, RZ, R18, R7 ;  /* 0x00000012ff077219 */ /* 0x000fe20000011607 */
[----:B------:R-:W3:Y:S01]  /*0ca0*/  LDC R24, c[0x0][0x610] ;  /* 0x00018400ff187b82 */ /* 0x000ee20000000800 */
[----:B------:R-:W-:Y:S01]  /*0cb0*/  IMAD.MOV.U32 R6, RZ, RZ, R16 ;  /* 0x000000ffff067224 */ /* 0x000fe200078e0010 */
[----:B------:R-:W-:Y:S06]  /*0cc0*/  @!P1 BRA `(.L_x_10) ;  /* 0x0000000000289947 */ /* 0x000fec0003800000 */
[----:B------:R-:W4:Y:S02]  /*0cd0*/  LDC R13, c[0x0][0x64c] ;  /* 0x00019300ff0d7b82 */ /* 0x000f240000000800 */
[----:B----4-:R-:W-:-:S05]  /*0ce0*/  IADD3 R13, P1, R16, R13, RZ ;  /* 0x0000000d100d7210 */ /* 0x010fca0007f3e0ff */
        /* <DEDUP_REMOVED lines=8> */
.L_x_10:
[----:B-1----:R-:W-:Y:S01]  /*0d70*/  SHF.R.U64 R8, R6, R21, R7 ;  /* 0x0000001506087219 */ /* 0x002fe20000001207 */
[----:B0-----:R-:W-:Y:S01]  /*0d80*/  VIADD R9, R17, 0xffffffff ;  /* 0xffffffff11097836 */ /* 0x001fe20000000000 */
[----:B------:R-:W-:Y:S02]  /*0d90*/  SHF.L.U32 R6, R19, R18, RZ ;  /* 0x0000001213067219 */ /* 0x000fe400000006ff */
[----:B------:R-:W-:Y:S01]  /*0da0*/  LOP3.LUT R7, R27, R10, RZ, 0xc0, !PT ;  /* 0x0000000a1b077212 */ /* 0x000fe200078ec0ff */
[----:B------:R-:W-:Y:S01]  /*0db0*/  IMAD.MOV R10, RZ, RZ, -R8 ;  /* 0x000000ffff0a7224 */ /* 0x000fe200078e0a08 */
[----:B------:R-:W-:Y:S02]  /*0dc0*/  SEL R11, R11, R20, !P3 ;  /* 0x000000140b0b7207 */ /* 0x000fe40005800000 */
[----:B------:R-:W-:Y:S01]  /*0dd0*/  LOP3.LUT R9, R14, R9, RZ, 0xc0, !PT ;  /* 0x000000090e097212 */ /* 0x000fe200078ec0ff */
[----:B------:R-:W-:Y:S02]  /*0de0*/  IMAD R8, R6, R8, R7 ;  /* 0x0000000806087224 */ /* 0x000fe400078e0207 */
[----:B--2---:R-:W-:-:S02]  /*0df0*/  IMAD R6, R10, R25, R16 ;  /* 0x000000190a067224 */ /* 0x004fc400078e0210 */
[----:B---3--:R-:W-:Y:S02]  /*0e00*/  IMAD R11, R8, R24, R11 ;  /* 0x00000018080b7224 */ /* 0x008fe400078e020b */
[----:B------:R-:W-:Y:S02]  /*0e10*/  IMAD R6, R6, R17, R9 ;  /* 0x0000001106067224 */ /* 0x000fe400078e0209 */
[----:B------:R-:W-:-:S03]  /*0e20*/  IMAD.MOV.U32 R14, RZ, RZ, 0x1 ;  /* 0x00000001ff0e7424 */ /* 0x000fc600078e00ff */
[----:B------:R-:W-:Y:S02]  /*0e30*/  SEL R10, R6, R11, !P3 ;  /* 0x0000000b060a7207 */ /* 0x000fe40005800000 */
[----:B------:R-:W-:Y:S01]  /*0e40*/  SEL R7, R11, R6, !P3 ;  /* 0x000000060b077207 */ /* 0x000fe20005800000 */
[----:B------:R-:W-:-:S07]  /*0e50*/  IMAD.MOV.U32 R6, RZ, RZ, R26 ;  /* 0x000000ffff067224 */ /* 0x000fce00078e001a */
.L_x_8:
[----:B------:R-:W-:-:S08]  /*0e60*/  NOP ;  /* 0x0000000000007918 */ /* 0x000fd00000000000 */
[----:B------:R-:W0:Y:S02]  /*0e70*/  USETMAXREG.TRY_ALLOC.CTAPOOL UP0, 0xe8 ;  /* 0x000000e8000079c8 */ /* 0x000e240008000600 */
[----:B0-----:R-:W-:-:S13]  /*0e80*/  PLOP3.LUT P1, PT, PT, PT, UP0, 0x80, 0x0 ;  /* 0x000000000000781c */ /* 0x001fda0003f2f008 */
[----:B------:R-:W-:Y:S05]  /*0e90*/  @!P1 BRA `(.L_x_8) ;  /* 0xfffffffc00f09947 */ /* 0x000fea000383ffff */
[----:B------:R-:W-:Y:S01]  /*0ea0*/  ULDC.64 UR4, c[0x0][0x598] ;  /* 0x0001660000047ab9 */ /* 0x000fe20000000a00 */
[----:B------:R-:W-:Y:S01]  /*0eb0*/  ULDC.64 UR16, c[0x0][0x208] ;  /* 0x0000820000107ab9 */ /* 0x000fe20000000a00 */
[----:B------:R-:W-:-:S04]  /*0ec0*/  ISETP.NE.U32.AND P1, PT, RZ, UR4, PT ;  /* 0x00000004ff007c0c */ /* 0x000fc8000bf25070 */
[----:B------:R-:W-:-:S13]  /*0ed0*/  ISETP.NE.AND.EX P1, PT, RZ, UR5, PT, P1 ;  /* 0x00000005ff007c0c */ /* 0x000fda000bf25310 */
[----:B------:R-:W-:Y:S05]  /*0ee0*/  @!P1 BRA `(.L_x_11) ;  /* 0x00000000001c9947 */ /* 0x000fea0003800000 */
[----:B------:R-:W0:Y:S02]  /*0ef0*/  LDC.64 R8, c[0x0][0x598] ;  /* 0x00016600ff087b82 */ /* 0x000e240000000a00 */
[----:B0-----:R-:W2:Y:S02]  /*0f00*/  LDG.E.64 R8, desc[UR16][R8.64] ;  /* 0x0000001008087981 */ /* 0x001ea4000c1e1b00 */
[----:B--2---:R-:W-:-:S04]  /*0f10*/  ISETP.NE.U32.AND P1, PT, R8, RZ, PT ;  /* 0x000000ff0800720c */ /* 0x004fc80003f25070 */
[----:B------:R-:W-:-:S13]  /*0f20*/  ISETP.NE.AND.EX P1, PT, R9, RZ, PT, P1 ;  /* 0x000000ff0900720c */ /* 0x000fda0003f25310 */
[----:B------:R-:W-:Y:S05]  /*0f30*/  @!P1 BRA `(.L_x_11) ;  /* 0x0000000000089947 */ /* 0x000fea0003800000 */
[----:B------:R0:W5:Y:S01]  /*0f40*/  LD.E R8, desc[UR16][R8.64] ;  /* 0x0000001008087980 */ /* 0x000162000c101900 */
[----:B------:R-:W-:Y:S05]  /*0f50*/  BRA `(.L_x_12) ;  /* 0x0000000000207947 */ /* 0x000fea0003800000 */
.L_x_11:
[----:B------:R-:W-:Y:S02]  /*0f60*/  ULDC.64 UR4, c[0x0][0x588] ;  /* 0x0001620000047ab9 */ /* 0x000fe40000000a00 */
[----:B------:R-:W-:-:S04]  /*0f70*/  ISETP.NE.U32.AND P1, PT, RZ, UR4, PT ;  /* 0x00000004ff007c0c */ /* 0x000fc8000bf25070 */
[----:B------:R-:W-:-:S13]  /*0f80*/  ISETP.NE.AND.EX P1, PT, RZ, UR5, PT, P1 ;  /* 0x00000005ff007c0c */ /* 0x000fda000bf25310 */
[----:B------:R-:W-:Y:S05]  /*0f90*/  @!P1 BRA `(.L_x_13) ;  /* 0x00000000000c9947 */ /* 0x000fea0003800000 */
[----:B------:R-:W0:Y:S02]  /*0fa0*/  LDC.64 R8, c[0x0][0x588] ;  /* 0x00016200ff087b82 */ /* 0x000e240000000a00 */
[----:B0-----:R1:W5:Y:S01]  /*0fb0*/  LDG.E R8, desc[UR16][R8.64] ;  /* 0x0000001008087981 */ /* 0x001362000c1e1900 */
[----:B------:R-:W-:Y:S05]  /*0fc0*/  BRA `(.L_x_12) ;  /* 0x0000000000047947 */ /* 0x000fea0003800000 */
.L_x_13:
[----:B------:R-:W2:Y:S02]  /*0fd0*/  LDC R8, c[0x0][0x580] ;  /* 0x00016000ff087b82 */ /* 0x000ea40000000800 */
.L_x_12:
[----:B------:R-:W-:Y:S02]  /*0fe0*/  ULDC.64 UR4, c[0x0][0x5a0] ;  /* 0x0001680000047ab9 */ /* 0x000fe40000000a00 */
[----:B------:R-:W-:-:S04]  /*0ff0*/  ISETP.NE.U32.AND P1, PT, RZ, UR4, PT ;  /* 0x00000004ff007c0c */ /* 0x000fc8000bf25070 */
[----:B------:R-:W-:-:S13]  /*1000*/  ISETP.NE.AND.EX P1, PT, RZ, UR5, PT, P1 ;  /* 0x00000005ff007c0c */ /* 0x000fda000bf25310 */
[----:B------:R-:W-:Y:S05]  /*1010*/  @!P1 BRA `(.L_x_14) ;  /* 0x00000000001c9947 */ /* 0x000fea0003800000 */
[----:B------:R-:W3:Y:S02]  /*1020*/  LDC.64 R12, c[0x0][0x5a0] ;  /* 0x00016800ff0c7b82 */ /* 0x000ee40000000a00 */
[----:B---3--:R-:W3:Y:S02]  /*1030*/  LDG.E.64 R12, desc[UR16][R12.64] ;  /* 0x000000100c0c7981 */ /* 0x008ee4000c1e1b00 */
[----:B---3--:R-:W-:-:S04]  /*1040*/  ISETP.NE.U32.AND P1, PT, R12, RZ, PT ;  /* 0x000000ff0c00720c */ /* 0x008fc80003f25070 */
[----:B------:R-:W-:-:S13]  /*1050*/  ISETP.NE.AND.EX P1, PT, R13, RZ, PT, P1 ;  /* 0x000000ff0d00720c */ /* 0x000fda0003f25310 */
[----:B------:R-:W-:Y:S05]  /*1060*/  @!P1 BRA `(.L_x_14) ;  /* 0x0000000000089947 */ /* 0x000fea0003800000 */
[----:B01----:R0:W5:Y:S01]  /*1070*/  LD.E R9, desc[UR16][R12.64] ;  /* 0x000000100c097980 */ /* 0x003162000c101900 */
[----:B------:R-:W-:Y:S05]  /*1080*/  BRA `(.L_x_15) ;  /* 0x0000000000207947 */ /* 0x000fea0003800000 */
.L_x_14:
[----:B------:R-:W-:Y:S02]  /*1090*/  ULDC.64 UR4, c[0x0][0x590] ;  /* 0x0001640000047ab9 */ /* 0x000fe40000000a00 */
[----:B------:R-:W-:-:S04]  /*10a0*/  ISETP.NE.U32.AND P1, PT, RZ, UR4, PT ;  /* 0x00000004ff007c0c */ /* 0x000fc8000bf25070 */
[----:B------:R-:W-:-:S13]  /*10b0*/  ISETP.NE.AND.EX P1, PT, RZ, UR5, PT, P1 ;  /* 0x00000005ff007c0c */ /* 0x000fda000bf25310 */
[----:B------:R-:W-:Y:S05]  /*10c0*/  @!P1 BRA `(.L_x_16) ;  /* 0x00000000000c9947 */ /* 0x000fea0003800000 */
[----:B------:R-:W0:Y:S02]  /*10d0*/  LDC.64 R12, c[0x0][0x590] ;  /* 0x00016400ff0c7b82 */ /* 0x000e240000000a00 */
[----:B01----:R1:W5:Y:S01]  /*10e0*/  LDG.E R9, desc[UR16][R12.64] ;  /* 0x000000100c097981 */ /* 0x003362000c1e1900 */
[----:B------:R-:W-:Y:S05]  /*10f0*/  BRA `(.L_x_15) ;  /* 0x0000000000047947 */ /* 0x000fea0003800000 */
.L_x_16:
[----:B01----:R-:W3:Y:S02]  /*1100*/  LDC R9, c[0x0][0x584] ;  /* 0x00016100ff097b82 */ /* 0x003ee40000000800 */
.L_x_15:
[----:B------:R-:W-:-:S13]  /*1110*/  LOP3.LUT P1, RZ, R14, 0xff, RZ, 0xc0, !PT ;  /* 0x000000ff0eff7812 */ /* 0x000fda000782c0ff */
[----:B------:R-:W-:Y:S05]  /*1120*/  @!P1 EXIT ;  /* 0x000000000000994d */ /* 0x000fea0003800000 */
[----:B------:R-:W-:Y:S01]  /*1130*/  ULDC UR4, c[0x0][0x28c] ;  /* 0x0000a30000047ab9 */ /* 0x000fe20000000800 */
[----:B------:R-:W-:Y:S01]  /*1140*/  LOP3.LUT R143, R4, 0x1, RZ, 0xfc, !PT ;  /* 0x00000001048f7812 */ /* 0x000fe200078efcff */
[----:B------:R-:W-:-:S04]  /*1150*/  UIADD3 UR4, UR4, 0x7f, URZ ;  /* 0x0000007f04047890 */ /* 0x000fc8000fffe03f */
[----:B------:R-:W-:-:S04]  /*1160*/  USHF.R.S32.HI UR5, URZ, 0x1f, UR4 ;  /* 0x0000001f3f057899 */ /* 0x000fc80008011404 */
[----:B------:R-:W-:-:S03]  /*1170*/  ULEA.HI UR5, UR5, UR4, URZ, 0x7 ;  /* 0x0000000405057291 */ /* 0x000fc6000f8f383f */
[----:B------:R-:W-:Y:S01]  /*1180*/  UMOV UR4, URZ ;  /* 0x0000003f00047c82 */ /* 0x000fe20008000000 */
[----:B------:R-:W-:-:S03]  /*1190*/  USHF.R.S32.HI UR9, URZ, 0x7, UR5 ;  /* 0x000000073f097899 */ /* 0x000fc60008011405 */
[----:B------:R-:W-:-:S09]  /*11a0*/  UMOV UR5, URZ ;  /* 0x0000003f00057c82 */ /* 0x000fd20008000000 */
.L_x_171:
[----:B------:R-:W-:Y:S01]  /*11b0*/  LOP3.LUT R11, R0, 0x80, RZ, 0xc0, !PT ;  /* 0x00000080000b7812 */ /* 0x000fe200078ec0ff */
[----:B------:R-:W4:Y:S01]  /*11c0*/  S2UR UR13, SR_CgaCtaId ;  /* 0x00000000000d79c3 */ /* 0x000f220000008800 */
[----:B------:R-:W-:Y:S01]  /*11d0*/  UMOV UR12, 0x400 ;  /* 0x00000400000c7882 */ /* 0x000fe20000000000 */
[----:B------:R-:W-:Y:S01]  /*11e0*/  UMOV UR6, URZ ;  /* 0x0000003f00067c82 */ /* 0x000fe20008000000 */
[----:B------:R-:W-:Y:S01]  /*11f0*/  SHF.R.U32.HI R11, RZ, 0x7, R11 ;  /* 0x00000007ff0b7819 */ /* 0x000fe2000001160b */
[----:B------:R-:W-:Y:S01]  /*1200*/  UMOV UR7, URZ ;  /* 0x0000003f00077c82 */ /* 0x000fe20008000000 */
[----:B------:R-:W-:Y:S01]  /*1210*/  UMOV UR18, UR5 ;  /* 0x0000000500127c82 */ /* 0x000fe20008000000 */
[----:B------:R-:W-:Y:S02]  /*1220*/  CS2R R16, SRZ ;  /* 0x0000000000107805 */ /* 0x000fe4000001ff00 */
[----:B------:R-:W-:Y:S01]  /*1230*/  CS2R R14, SRZ ;  /* 0x00000000000e7805 */ /* 0x000fe2000001ff00 */
[----:B01----:R-:W0:Y:S01]  /*1240*/  LDC R12, c[0x0][0x28c] ;  /* 0x0000a300ff0c7b82 */ /* 0x003e220000000800 */
[----:B------:R-:W1:Y:S01]  /*1250*/  SHFL.IDX PT, R11, R11, RZ, 0x1f ;  /* 0x00001fff0b0b7589 */ /* 0x000e6200000e0000 */
[----:B------:R-:W-:-:S02]  /*1260*/  CS2R R18, SRZ ;  /* 0x0000000000127805 */ /* 0x000fc4000001ff00 */
[----:B------:R-:W-:Y:S02]  /*1270*/  CS2R R20, SRZ ;  /* 0x0000000000147805 */ /* 0x000fe4000001ff00 */
[----:B------:R-:W-:Y:S02]  /*1280*/  CS2R R22, SRZ ;  /* 0x0000000000167805 */ /* 0x000fe4000001ff00 */
[----:B------:R-:W-:Y:S02]  /*1290*/  CS2R R88, SRZ ;  /* 0x0000000000587805 */ /* 0x000fe4000001ff00 */
[----:B------:R-:W-:Y:S02]  /*12a0*/  CS2R R90, SRZ ;  /* 0x00000000005a7805 */ /* 0x000fe4000001ff00 */
[----:B------:R-:W-:Y:S02]  /*12b0*/  CS2R R92, SRZ ;  /* 0x00000000005c7805 */ /* 0x000fe4000001ff00 */
        /* <DEDUP_REMOVED lines=16> */
[----:B0-----:R-:W-:Y:S02]  /*13c0*/  ISETP.GE.AND P1, PT, R12, 0x1, PT ;  /* 0x000000010c00780c */ /* 0x001fe40003f26270 */
[----:B------:R-:W-:Y:S02]  /*13d0*/  CS2R R126, SRZ ;  /* 0x00000000007e7805 */ /* 0x000fe4000001ff00 */
[----:B-1----:R-:W-:-:S02]  /*13e0*/  R2UR UR8, R11 ;  /* 0x000000000b0872ca */ /* 0x002fc400000e0000 */
[----:B------:R-:W-:Y:S02]  /*13f0*/  CS2R R128, SRZ ;  /* 0x0000000000807805 */ /* 0x000fe4000001ff00 */
[----:B------:R-:W-:Y:S02]  /*1400*/  CS2R R130, SRZ ;  /* 0x0000000000827805 */ /* 0x000fe4000001ff00 */
[----:B------:R-:W-:Y:S02]  /*1410*/  CS2R R132, SRZ ;  /* 0x0000000000847805 */ /* 0x000fe4000001ff00 */
[----:B------:R-:W-:Y:S02]  /*1420*/  CS2R R134, SRZ ;  /* 0x0000000000867805 */ /* 0x000fe4000001ff00 */
[----:B------:R-:W-:Y:S02]  /*1430*/  CS2R R136, SRZ ;  /* 0x0000000000887805 */ /* 0x000fe4000001ff00 */
[----:B------:R-:W-:-:S02]  /*1440*/  CS2R R138, SRZ ;  /* 0x00000000008a7805 */ /* 0x000fc4000001ff00 */
[----:B------:R-:W-:Y:S01]  /*1450*/  CS2R R140, SRZ ;  /* 0x00000000008c7805 */ /* 0x000fe2000001ff00 */
[----:B------:R-:W-:Y:S01]  /*1460*/  IMAD.U32 R144, RZ, RZ, UR4 ;  /* 0x00000004ff907e24 */ /* 0x000fe2000f8e00ff */
[----:B--23--:R-:W-:Y:S02]  /*1470*/  CS2R R24, SRZ ;  /* 0x0000000000187805 */ /* 0x00cfe4000001ff00 */
[----:B------:R-:W-:Y:S02]  /*1480*/  CS2R R26, SRZ ;  /* 0x00000000001a7805 */ /* 0x000fe4000001ff00 */
[----:B------:R-:W-:Y:S02]  /*1490*/  CS2R R28, SRZ ;  /* 0x00000000001c7805 */ /* 0x000fe4000001ff00 */
[----:B------:R-:W-:Y:S01]  /*14a0*/  CS2R R30, SRZ ;  /* 0x00000000001e7805 */ /* 0x000fe2000001ff00 */
[----:B------:R-:W-:Y:S01]  /*14b0*/  ULEA.HI UR10, UR8, UR8, URZ, 0x1 ;  /* 0x00000008080a7291 */ /* 0x000fe2000f8f083f */
[----:B------:R-:W-:-:S02]  /*14c0*/  CS2R R32, SRZ ;  /* 0x0000000000207805 */ /* 0x000fc4000001ff00 */
[----:B------:R-:W-:Y:S02]  /*14d0*/  CS2R R34, SRZ ;  /* 0x0000000000227805 */ /* 0x000fe4000001ff00 */
[----:B------:R-:W-:Y:S01]  /*14e0*/  CS2R R36, SRZ ;  /* 0x0000000000247805 */ /* 0x000fe2000001ff00 */
[----:B------:R-:W-:Y:S01]  /*14f0*/  ULOP3.LUT UR11, UR10, 0x7fffe, URZ, 0xc0, !UPT ;  /* 0x0007fffe0a0b7892 */ /* 0x000fe2000f8ec03f */
[----:B------:R-:W-:Y:S01]  /*1500*/  CS2R R38, SRZ ;  /* 0x0000000000267805 */ /* 0x000fe2000001ff00 */
[----:B----4-:R-:W-:Y:S01]  /*1510*/  ULEA UR10, UR13, UR12, 0x18 ;  /* 0x0000000c0d0a7291 */ /* 0x010fe2000f8ec03f */
[----:B------:R-:W-:Y:S01]  /*1520*/  CS2R R40, SRZ ;  /* 0x0000000000287805 */ /* 0x000fe2000001ff00 */
[----:B------:R-:W-:Y:S01]  /*1530*/  UIADD3 UR11, UR8, -UR11, URZ ;  /* 0x8000000b080b7290 */ /* 0x000fe2000fffe03f */
[----:B------:R-:W-:Y:S02]  /*1540*/  CS2R R42, SRZ ;  /* 0x00000000002a7805 */ /* 0x000fe4000001ff00 */
[----:B------:R-:W-:Y:S01]  /*1550*/  CS2R R44, SRZ ;  /* 0x00000000002c7805 */ /* 0x000fe2000001ff00 */
[----:B------:R-:W-:Y:S01]  /*1560*/  UMOV UR8, URZ ;  /* 0x0000003f00087c82 */ /* 0x000fe20008000000 */
[----:B------:R-:W-:Y:S01]  /*1570*/  ULEA UR11, UR11, UR10, 0xd ;  /* 0x0000000a0b0b7291 */ /* 0x000fe2000f8e683f */
[----:B------:R-:W-:-:S02]  /*1580*/  CS2R R46, SRZ ;  /* 0x00000000002e7805 */ /* 0x000fc4000001ff00 */
[----:B------:R-:W-:Y:S02]  /*1590*/  CS2R R48, SRZ ;  /* 0x0000000000307805 */ /* 0x000fe4000001ff00 */
[----:B------:R-:W-:Y:S01]  /*15a0*/  CS2R R50, SRZ ;  /* 0x0000000000327805 */ /* 0x000fe2000001ff00 */
[----:B------:R-:W-:Y:S01]  /*15b0*/  UIADD3 UR11, UR11, 0x180, URZ ;  /* 0x000001800b0b7890 */ /* 0x000fe2000fffe03f */
[----:B------:R-:W-:Y:S02]  /*15c0*/  CS2R R52, SRZ ;  /* 0x0000000000347805 */ /* 0x000fe4000001ff00 */
[----:B------:R-:W-:Y:S02]  /*15d0*/  CS2R R54, SRZ ;  /* 0x0000000000367805 */ /* 0x000fe4000001ff00 */
[----:B------:R-:W-:Y:S01]  /*15e0*/  CS2R R56, SRZ ;  /* 0x0000000000387805 */ /* 0x000fe2000001ff00 */
[----:B------:R-:W-:Y:S01]  /*15f0*/  USHF.R.U32.HI UR11, URZ, 0x4, UR11 ;  /* 0x000000043f0b7899 */ /* 0x000fe2000801160b */
[----:B------:R-:W-:-:S02]  /*1600*/  CS2R R58, SRZ ;  /* 0x00000000003a7805 */ /* 0x000fc4000001ff00 */
[----:B------:R-:W-:Y:S02]  /*1610*/  CS2R R60, SRZ ;  /* 0x00000000003c7805 */ /* 0x000fe4000001ff00 */
[----:B------:R-:W-:Y:S01]  /*1620*/  CS2R R62, SRZ ;  /* 0x00000000003e7805 */ /* 0x000fe2000001ff00 */
[----:B------:R-:W-:Y:S01]  /*1630*/  ULOP3.LUT UR11, UR11, 0x3fff, URZ, 0xc0, !UPT ;  /* 0x00003fff0b0b7892 */ /* 0x000fe2000f8ec03f */
        /* <DEDUP_REMOVED lines=11> */
[----:B------:R-:W-:Y:S01]  /*16f0*/  CS2R R86, SRZ ;  /* 0x0000000000567805 */ /* 0x000fe2000001ff00 */
[----:B------:R-:W-:Y:S06]  /*1700*/  @!P1 BRA `(.L_x_17) ;  /* 0x00000008005c9947 */ /* 0x000fec0003800000 */
[----:B------:R-:W-:-:S13]  /*1710*/  ISETP.NE.AND P2, PT, R143, 0x3, PT ;  /* 0x000000038f00780c */ /* 0x000fda0003f45270 */
[----:B------:R-:W-:Y:S05]  /*1720*/  @!P2 BRA `(.L_x_18) ;  /* 0x000000000004a947 */ /* 0x000fea0003800000 */
[----:B------:R-:W-:Y:S01]  /*1730*/  BPT.TRAP 0x1 ;  /* 0x000000040000795c */ /* 0x000fe20000300000 */
.L_x_18:
[----:B------:R-:W-:Y:S01]  /*1740*/  ULEA UR6, UR5, UR10, 0x3 ;  /* 0x0000000a05067291 */ /* 0x000fe2000f8e183f */
[----:B------:R-:W-:-:S05]  /*1750*/  IMAD.U32 R11, RZ, RZ, UR4 ;  /* 0x00000004ff0b7e24 */ /* 0x000fca000f8e00ff */
[----:B------:R-:W-:-:S04]  /*1760*/  SHF.L.U32 R11, R11, 0x1f, RZ ;  /* 0x0000001f0b0b7819 */ /* 0x000fc800000006ff */
[----:B------:R0:W1:Y:S01]  /*1770*/  SYNCS.PHASECHK.TRANS64.TRYWAIT P1, [UR6], R11 ;  /* 0x0000000bff0075a7 */ /* 0x0000620008020146 */
[----:B------:R-:W-:Y:S05]  /*1780*/  @!P2 BRA `(.L_x_19) ;  /* 0x000000000004a947 */ /* 0x000fea0003800000 */
[----:B------:R-:W-:Y:S01]  /*1790*/  BPT.TRAP 0x1 ;  /* 0x000000040000795c */ /* 0x000fe20000300000 */
.L_x_19:
[----:B-1----:R-:W-:Y:S05]  /*17a0*/  @P1 BRA `(.L_x_20) ;  /* 0x0000000000081947 */ /* 0x002fea0003800000 */
[----:B------:R-:W1:Y:S02]  /*17b0*/  SYNCS.PHASECHK.TRANS64.TRYWAIT P1, [UR6], R11 ;  /* 0x0000000bff0075a7 */ /* 0x000e640008020146 */
[----:B-1----:R-:W-:Y:S05]  /*17c0*/  @!P1 BRA `(.L_x_21) ;  /* 0x0000007c00c09947 */ /* 0x002fea0003800000 */
.L_x_20:
[----:B------:R-:W-:Y:S01]  /*17d0*/  UIADD3 UR6, UR10, 0x1c180, URZ ;  /* 0x0001c1800a067890 */ /* 0x000fe2000fffe03f */
[----:B------:R-:W-:Y:S01]  /*17e0*/  WARPGROUP.ARRIVE ;  /* 0x00000000000079c5 */ /* 0x000fe20000000000 */
[----:B------:R-:W-:Y:S01]  /*17f0*/  ULOP3.LUT UR8, UR11, 0x10000, URZ, 0xfc, !UPT ;  /* 0x000100000b087892 */ /* 0x000fe2000f8efc3f */
[----:B------:R-:W-:Y:S01]  /*1800*/  CS2R R16, SRZ ;  /* 0x0000000000107805 */ /* 0x000fe2000001ff00 */
[----:B------:R-:W-:Y:S01]  /*1810*/  USHF.R.U32.HI UR6, URZ, 0x4, UR6 ;  /* 0x000000043f067899 */ /* 0x000fe20008011606 */
[----:B------:R-:W-:Y:S01]  /*1820*/  CS2R R14, SRZ ;  /* 0x00000000000e7805 */ /* 0x000fe2000001ff00 */
[----:B------:R-:W-:Y:S01]  /*1830*/  UMOV UR13, 0x40000040 ;  /* 0x40000040000d7882 */ /* 0x000fe20000000000 */
[----:B------:R-:W-:Y:S01]  /*1840*/  UMOV UR15, 0x40000040 ;  /* 0x40000040000f7882 */ /* 0x000fe20000000000 */
[----:B------:R-:W-:Y:S01]  /*1850*/  ULOP3.LUT UR6, UR6, 0x3fff, URZ, 0xc0, !UPT ;  /* 0x00003fff06067892 */ /* 0x000fe2000f8ec03f */
[----:B------:R-:W-:Y:S02]  /*1860*/  CS2R R18, SRZ ;  /* 0x0000000000127805 */ /* 0x000fe4000001ff00 */
[----:B------:R-:W-:-:S02]  /*1870*/  CS2R R20, SRZ ;  /* 0x0000000000147805 */ /* 0x000fc4000001ff00 */
[----:B------:R-:W-:Y:S01]  /*1880*/  CS2R R22, SRZ ;  /* 0x0000000000167805 */ /* 0x000fe2000001ff00 */
[----:B------:R-:W-:Y:S01]  /*1890*/  ULOP3.LUT UR7, UR6, 0x10000, URZ, 0xfc, !UPT ;  /* 0x0001000006077892 */ /* 0x000fe2000f8efc3f */
[----:B------:R-:W-:Y:S01]  /*18a0*/  CS2R R88, SRZ ;  /* 0x0000000000587805 */ /* 0x000fe2000001ff00 */
[----:B------:R-:W-:Y:S01]  /*18b0*/  ULEA UR6, UR5, UR8, 0xa ;  /* 0x0000000805067291 */ /* 0x000fe2000f8e503f */
[----:B------:R-:W-:Y:S01]  /*18c0*/  CS2R R90, SRZ ;  /* 0x00000000005a7805 */ /* 0x000fe2000001ff00 */
[----:B------:R-:W-:Y:S01]  /*18d0*/  ULEA UR7, UR5, UR7, 0xa ;  /* 0x0000000705077291 */ /* 0x000fe2000f8e503f */
[----:B------:R-:W-:Y:S02]  /*18e0*/  CS2R R92, SRZ ;  /* 0x00000000005c7805 */ /* 0x000fe4000001ff00 */
[----:B------:R-:W-:Y:S02]  /*18f0*/  CS2R R94, SRZ ;  /* 0x00000000005e7805 */ /* 0x000fe4000001ff00 */
[----:B------:R-:W-:-:S02]  /*1900*/  CS2R R96, SRZ ;  /* 0x0000000000607805 */ /* 0x000fc4000001ff00 */
[----:B------:R-:W-:Y:S01]  /*1910*/  CS2R R98, SRZ ;  /* 0x0000000000627805 */ /* 0x000fe2000001ff00 */
[----:B------:R-:W-:Y:S01]  /*1920*/  UMOV UR12, UR6 ;  /* 0x00000006000c7c82 */ /* 0x000fe20008000000 */
[----:B------:R-:W-:Y:S01]  /*1930*/  CS2R R100, SRZ ;  /* 0x0000000000647805 */ /* 0x000fe2000001ff00 */
[----:B------:R-:W-:Y:S01]  /*1940*/  UMOV UR14, UR7 ;  /* 0x00000007000e7c82 */ /* 0x000fe20008000000 */
[----:B------:R-:W-:Y:S01]  /*1950*/  CS2R R102, SRZ ;  /* 0x0000000000667805 */ /* 0x000fe2000001ff00 */
[----:B------:R-:W-:Y:S01]  /*1960*/  QGMMA.64x128x32.F32.E5M2.E5M2 R24, gdesc[UR12], RZ, !UPT ;  /* 0x01e000000c1879f3 */ /* 0x000fe2000c7038ff */
[----:B------:R-:W-:Y:S01]  /*1970*/  UIADD3 UR12, UR6, 0x2, URZ ;  /* 0x00000002060c7890 */ /* 0x000fe2000fffe03f */
[----:B------:R-:W-:Y:S01]  /*1980*/  CS2R R104, SRZ ;  /* 0x0000000000687805 */ /* 0x000fe2000001ff00 */
[----:B------:R-:W-:Y:S01]  /*1990*/  UIADD3 UR14, UR7, 0x2, URZ ;  /* 0x00000002070e7890 */ /* 0x000fe2000fffe03f */
[----:B------:R-:W-:Y:S01]  /*19a0*/  CS2R R106, SRZ ;  /* 0x00000000006a7805 */ /* 0x000fe2000001ff00 */
[----:B------:R-:W-:Y:S01]  /*19b0*/  UMOV UR13, 0x40000040 ;  /* 0x40000040000d7882 */ /* 0x000fe20000000000 */
[----:B------:R-:W-:Y:S01]  /*19c0*/  UMOV UR15, 0x40000040 ;  /* 0x40000040000f7882 */ /* 0x000fe20000000000 */
        /* <DEDUP_REMOVED lines=16> */
[----:B------:R-:W-:Y:S01]  /*1ad0*/  CS2R R140, SRZ ;  /* 0x00000000008c7805 */ /* 0x000fe2000001ff00 */
[----:B------:R-:W-:Y:S01]  /*1ae0*/  QGMMA.64x128x32.F32.E5M2.E5M2 R24, gdesc[UR12], R24 ;  /* 0x01e000000c1879f3 */ /* 0x000fe20008703818 */
[----:B------:R-:W-:Y:S02]  /*1af0*/  UIADD3 UR12, UR6, 0x4, URZ ;  /* 0x00000004060c7890 */ /* 0x000fe4000fffe03f */
[----:B------:R-:W-:Y:S01]  /*1b00*/  UIADD3 UR14, UR7, 0x4, URZ ;  /* 0x00000004070e7890 */ /* 0x000fe2000fffe03f */
[----:B------:R-:W-:Y:S01]  /*1b10*/  UMOV UR13, 0x40000040 ;  /* 0x40000040000d7882 */ /* 0x000fe20000000000 */
[----:B------:R-:W-:-:S07]  /*1b20*/  UMOV UR15, 0x40000040 ;  /* 0x40000040000f7882 */ /* 0x000fce0000000000 */
[----:B------:R-:W-:Y:S01]  /*1b30*/  QGMMA.64x128x32.F32.E5M2.E5M2 R24, gdesc[UR12], R24 ;  /* 0x01e000000c1879f3 */ /* 0x000fe20008703818 */
[----:B------:R-:W-:Y:S02]  /*1b40*/  UIADD3 UR14, UR7, 0x6, URZ ;  /* 0x00000006070e7890 */ /* 0x000fe4000fffe03f */
[----:B------:R-:W-:Y:S01]  /*1b50*/  UIADD3 UR12, UR6, 0x6, URZ ;  /* 0x00000006060c7890 */ /* 0x000fe2000fffe03f */
[----:B------:R-:W-:Y:S01]  /*1b60*/  ULDC UR7, c[0x0][0x50c] ;  /* 0x0001430000077ab9 */ /* 0x000fe20000000800 */
[----:B------:R-:W-:Y:S01]  /*1b70*/  UMOV UR13, 0x40000040 ;  /* 0x40000040000d7882 */ /* 0x000fe20000000000 */
[----:B------:R-:W-:Y:S01]  /*1b80*/  UISETP.NE.AND UP0, UPT, UR7, 0x4, UPT ;  /* 0x000000040700788c */ /* 0x000fe2000bf05270 */
[----:B------:R-:W-:Y:S01]  /*1b90*/  UMOV UR15, 0x40000040 ;  /* 0x40000040000f7882 */ /* 0x000fe20000000000 */
[----:B------:R-:W-:Y:S02]  /*1ba0*/  UMOV UR6, 0x4 ;  /* 0x0000000400067882 */ /* 0x000fe40000000000 */
[----:B------:R-:W-:-:S06]  /*1bb0*/  USEL UR7, URZ, 0x1, UP0 ;  /* 0x000000013f077887 */ /* 0x000fcc0008000000 */
[----:B------:R-:W-:Y:S01]  /*1bc0*/  ISETP.NE.AND P1, PT, RZ, UR7, PT ;  /* 0x00000007ff007c0c */ /* 0x000fe2000bf25270 */
[----:B------:R-:W-:-:S12]  /*1bd0*/  QGMMA.64x128x32.F32.E5M2.E5M2 R24, gdesc[UR12], R24, gsb0 ;  /* 0x01e000000c1879f3 */ /* 0x000fd80008003818 */
[----:B------:R-:W-:Y:S05]  /*1be0*/  @!P1 BRA `(.L_x_22) ;  /* 0x0000000400089947 */ /* 0x000fea0003800000 */
[----:B------:R-:W-:Y:S02]  /*1bf0*/  WARPGROUP.DEPBAR.LE gsb0, 0x0 ;  /* 0x00008000000079c5 */ /* 0x000fe40000010000 */
[----:B------:R-:W-:-:S01]  /*1c00*/  FADD R141, RZ, R24 ;  /* 0x00000018ff8d7221 */ /* 0x000fc20000000000 */
[----:B------:R-:W-:Y:S01]  /*1c10*/  FADD R140, RZ, R25 ;  /* 0x00000019ff8c7221 */ /* 0x000fe20000000000 */
        /* <DEDUP_REMOVED lines=62> */
[----:B------:R-:W-:-:S06]  /*2000*/  UMOV UR6, URZ ;  /* 0x0000003f00067c82 */ /* 0x000fcc0008000000 */
.L_x_22:
[----:B------:R-:W-:-:S04]  /*2010*/  UIADD3 UR18, UR5, 0x1, URZ ;  /* 0x0000000105127890 */ /* 0x000fc8000fffe03f */
[----:B------:R-:W-:-:S04]  /*2020*/  UISETP.NE.AND UP0, UPT, UR18, 0x7, UPT ;  /* 0x000000071200788c */ /* 0x000fc8000bf05270 */
[----:B------:R-:W-:Y:S02]  /*2030*/  USEL UR8, URZ, 0x1, UP0 ;  /* 0x000000013f087887 */ /* 0x000fe40008000000 */
[----:B------:R-:W-:Y:S02]  /*2040*/  USEL UR18, UR18, URZ, UP0 ;  /* 0x0000003f12127287 */ /* 0x000fe40008000000 */
[----:B------:R-:W-:-:S06]  /*2050*/  ULOP3.LUT UR8, UR4, UR8, URZ, 0x3c, !UPT ;  /* 0x0000000804087292 */ /* 0x000fcc000f8e3c3f */
[----:B------:R-:W-:Y:S01]  /*2060*/  IMAD.U32 R144, RZ, RZ, UR8 ;  /* 0x00000008ff907e24 */ /* 0x000fe2000f8e00ff */
[----:B------:R-:W-:-:S06]  /*2070*/  UMOV UR8, 0x1 ;  /* 0x0000000100087882 */ /* 0x000fcc0000000000 */
.L_x_17:
[----:B------:R-:W-:-:S04]  /*2080*/  UISETP.LT.AND UP0, UPT, UR9, 0x1, UPT ;  /* 0x000000010900788c */ /* 0x000fc8000bf01270 */
[----:B------:R-:W-:-:S04]  /*2090*/  USEL UR12, UR9, 0x1, UP0 ;  /* 0x00000001090c7887 */ /* 0x000fc80008000000 */
[----:B------:R-:W-:-:S04]  /*20a0*/  UIADD3 UR12, UR9, -UR12, URZ ;  /* 0x8000000c090c7290 */ /* 0x000fc8000fffe03f */
[----:B------:R-:W-:-:S06]  /*20b0*/  UISETP.GE.AND UP0, UPT, UR12, 0x1, UPT ;  /* 0x000000010c00788c */ /* 0x000fcc000bf06270 */
[----:B------:R-:W-:-:S13]  /*20c0*/  PLOP3.LUT P1, PT, PT, PT, UP0, 0x80, 0x0 ;  /* 0x000000000000781c */ /* 0x000fda0003f2f008 */
[----:B------:R-:W-:Y:S05]  /*20d0*/  @!P1 BRA `(.L_x_23) ;  /* 0x0000000800349947 */ /* 0x000fea0003800000 */
[----:B01----:R-:W-:Y:S01]  /*20e0*/  IMAD.U32 R11, RZ, RZ, UR12 ;  /* 0x0000000cff0b7e24 */ /* 0x003fe2000f8e00ff */
[----:B------:R-:W-:Y:S01]  /*20f0*/  ULDC UR19, c[0x0][0x50c] ;  /* 0x0001430000137ab9 */ /* 0x000fe20000000800 */
[----:B------:R-:W-:-:S07]  /*2100*/  IMAD.U32 R12, RZ, RZ, UR5 ;  /* 0x00000005ff0c7e24 */ /* 0x000fce000f8e00ff */
.L_x_31:
[----:B------:R-:W-:-:S13]  /*2110*/  ISETP.NE.AND P2, PT, R143, 0x3, PT ;  /* 0x000000038f00780c */ /* 0x000fda0003f45270 */
[----:B0-----:R-:W-:Y:S05]  /*2120*/  @!P2 BRA `(.L_x_24) ;  /* 0x000000000004a947 */ /* 0x001fea0003800000 */
[----:B------:R-:W-:Y:S01]  /*2130*/  BPT.TRAP 0x1 ;  /* 0x000000040000795c */ /* 0x000fe20000300000 */
.L_x_24:
[----:B------:R-:W0:Y:S01]  /*2140*/  S2UR UR12, SR_CgaCtaId ;  /* 0x00000000000c79c3 */ /* 0x000e220000008800 */
[----:B------:R-:W-:Y:S01]  /*2150*/  UMOV UR10, 0x400 ;  /* 0x00000400000a7882 */ /* 0x000fe20000000000 */
[----:B------:R-:W-:Y:S01]  /*2160*/  SHF.L.U32 R13, R144, 0x1f, RZ ;  /* 0x0000001f900d7819 */ /* 0x000fe200000006ff */
[----:B0-----:R-:W-:-:S04]  /*2170*/  ULEA UR10, UR12, UR10, 0x18 ;  /* 0x0000000a0c0a7291 */ /* 0x001fc8000f8ec03f */
[----:B------:R-:W-:-:S09]  /*2180*/  ULEA UR12, UR18, UR10, 0x3 ;  /* 0x0000000a120c7291 */ /* 0x000fd2000f8e183f */
[----:B------:R0:W1:Y:S01]  /*2190*/  SYNCS.PHASECHK.TRANS64.TRYWAIT P1, [UR12], R13 ;  /* 0x0000000dff0075a7 */ /* 0x000062000802014c */
[----:B------:R-:W-:Y:S05]  /*21a0*/  @!P2 BRA `(.L_x_25) ;  /* 0x000000000004a947 */ /* 0x000fea0003800000 */
[----:B------:R-:W-:Y:S01]  /*21b0*/  BPT.TRAP 0x1 ;  /* 0x000000040000795c */ /* 0x000fe20000300000 */
.L_x_25:
[----:B-1----:R-:W-:Y:S05]  /*21c0*/  @P1 BRA `(.L_x_26) ;  /* 0x0000000000081947 */ /* 0x002fea0003800000 */
[----:B------:R-:W1:Y:S02]  /*21d0*/  SYNCS.PHASECHK.TRANS64.TRYWAIT P1, [UR12], R13 ;  /* 0x0000000dff0075a7 */ /* 0x000e64000802014c */
[----:B-1----:R-:W-:Y:S05]  /*21e0*/  @!P1 BRA `(.L_x_27) ;  /* 0x0000007400509947 */ /* 0x002fea0003800000 */
.L_x_26:
[----:B------:R-:W-:Y:S01]  /*21f0*/  UIADD3 UR12, UR10, 0x1c180, URZ ;  /* 0x0001c1800a0c7890 */ /* 0x000fe2000fffe03f */
[----:B------:R-:W-:Y:S01]  /*2200*/  WARPGROUP.ARRIVE ;  /* 0x00000000000079c5 */ /* 0x000fe20000000000 */
[----:B------:R-:W-:Y:S02]  /*2210*/  UISETP.NE.AND UP0, UPT, UR7, URZ, UPT ;  /* 0x0000003f0700728c */ /* 0x000fe4000bf05270 */
[----:B------:R-:W-:Y:S02]  /*2220*/  USHF.R.U32.HI UR12, URZ, 0x4, UR12 ;  /* 0x000000043f0c7899 */ /* 0x000fe4000801160c */
[----:B------:R-:W-:Y:S02]  /*2230*/  USEL UR8, UR8, URZ, !UP0 ;  /* 0x0000003f08087287 */ /* 0x000fe4000c000000 */
[----:B------:R-:W-:Y:S02]  /*2240*/  ULOP3.LUT UR12, UR12, 0x3fff, URZ, 0xc0, !UPT ;  /* 0x00003fff0c0c7892 */ /* 0x000fe4000f8ec03f */
[----:B------:R-:W-:-:S02]  /*2250*/  UISETP.NE.U32.AND UP0, UPT, UR8, URZ, UPT ;  /* 0x0000003f0800728c */ /* 0x000fc4000bf05070 */
[----:B------:R-:W-:Y:S02]  /*2260*/  ULOP3.LUT UR7, UR11, 0x10000, URZ, 0xfc, !UPT ;  /* 0x000100000b077892 */ /* 0x000fe4000f8efc3f */
[----:B------:R-:W-:Y:S02]  /*2270*/  ULOP3.LUT UR8, UR12, 0x10000, URZ, 0xfc, !UPT ;  /* 0x000100000c087892 */ /* 0x000fe4000f8efc3f */
[----:B------:R-:W-:Y:S02]  /*2280*/  ULEA UR7, UR18, UR7, 0xa ;  /* 0x0000000712077291 */ /* 0x000fe4000f8e503f */
[----:B------:R-:W-:Y:S01]  /*2290*/  ULEA UR8, UR18, UR8, 0xa ;  /* 0x0000000812087291 */ /* 0x000fe2000f8e503f */
[----:B------:R-:W-:Y:S01]  /*22a0*/  UMOV UR13, 0x40000040 ;  /* 0x40000040000d7882 */ /* 0x000fe20000000000 */
[----:B------:R-:W-:Y:S01]  /*22b0*/  UMOV UR15, 0x40000040 ;  /* 0x40000040000f7882 */ /* 0x000fe20000000000 */
[----:B------:R-:W-:Y:S02]  /*22c0*/  UIADD3 UR6, UR6, 0x4, URZ ;  /* 0x0000000406067890 */ /* 0x000fe4000fffe03f */
[----:B------:R-:W-:-:S02]  /*22d0*/  UMOV UR12, UR7 ;  /* 0x00000007000c7c82 */ /* 0x000fc40008000000 */
[----:B------:R-:W-:Y:S02]  /*22e0*/  UMOV UR14, UR8 ;  /* 0x00000008000e7c82 */ /* 0x000fe40008000000 */
[----:B------:R-:W-:Y:S01]  /*22f0*/  QGMMA.64x128x32.F32.E5M2.E5M2 R24, gdesc[UR12], R24, UP0 ;  /* 0x01e000000c1879f3 */ /* 0x000fe2000bf03818 */
[----:B------:R-:W-:Y:S02]  /*2300*/  UIADD3 UR12, UR7, 0x2, URZ ;  /* 0x00000002070c7890 */ /* 0x000fe4000fffe03f */
[----:B------:R-:W-:Y:S01]  /*2310*/  UIADD3 UR14, UR8, 0x2, URZ ;  /* 0x00000002080e7890 */ /* 0x000fe2000fffe03f */
[----:B------:R-:W-:Y:S01]  /*2320*/  UMOV UR13, 0x40000040 ;  /* 0x40000040000d7882 */ /* 0x000fe20000000000 */
[----:B------:R-:W-:Y:S01]  /*2330*/  UMOV UR15, 0x40000040 ;  /* 0x40000040000f7882 */ /* 0x000fe20000000000 */
[----:B------:R-:W-:-:S06]  /*2340*/  UISETP.NE.AND UP0, UPT, UR6, UR19, UPT ;  /* 0x000000130600728c */ /* 0x000fcc000bf05270 */
        /* <DEDUP_REMOVED lines=8> */
[----:B------:R-:W-:Y:S01]  /*23d0*/  UMOV UR13, 0x40000040 ;  /* 0x40000040000d7882 */ /* 0x000fe20000000000 */
[----:B------:R-:W-:Y:S01]  /*23e0*/  UMOV UR15, 0x40000040 ;  /* 0x40000040000f7882 */ /* 0x000fe20000000000 */
[----:B------:R-:W-:-:S06]  /*23f0*/  USEL UR7, URZ, 0x1, UP0 ;  /* 0x000000013f077887 */ /* 0x000fcc0008000000 */
[----:B------:R-:W-:Y:S01]  /*2400*/  ISETP.NE.AND P1, PT, RZ, UR7, PT ;  /* 0x00000007ff007c0c */ /* 0x000fe2000bf25270 */
[----:B------:R-:W-:Y:S03]  /*2410*/  QGMMA.64x128x32.F32.E5M2.E5M2 R24, gdesc[UR12], R24, gsb0 ;  /* 0x01e000000c1879f3 */ /* 0x000fe60008003818 */
[----:B------:R-:W-:-:S09]  /*2420*/  WARPGROUP.DEPBAR.LE gsb0, 0x1 ;  /* 0x00008000000079c5 */ /* 0x000fd20000010100 */
[----:B------:R-:W-:Y:S05]  /*2430*/  @!P1 BRA `(.L_x_28) ;  /* 0x0000000400089947 */ /* 0x000fea0003800000 */
[----:B------:R-:W-:Y:S02]  /*2440*/  WARPGROUP.DEPBAR.LE gsb0, 0x0 ;  /* 0x00008000000079c5 */ /* 0x000fe40000010000 */
[----:B------:R-:W-:-:S01]  /*2450*/  FADD R141, R24, R141 ;  /* 0x0000008d188d7221 */ /* 0x000fc20000000000 */
[----:B------:R-:W-:Y:S01]  /*2460*/  FADD R140, R25, R140 ;  /* 0x0000008c198c7221 */ /* 0x000fe20000000000 */
        /* <DEDUP_REMOVED lines=62> */
[----:B------:R-:W-:-:S06]  /*2850*/  UMOV UR6, URZ ;  /* 0x0000003f00067c82 */ /* 0x000fcc0008000000 */
.L_x_28:
[----:B------:R-:W-:Y:S05]  /*2860*/  @!P2 BRA `(.L_x_29) ;  /* 0x000000000004a947 */ /* 0x000fea0003800000 */
[----:B------:R-:W-:Y:S01]  /*2870*/  BPT.TRAP 0x1 ;  /* 0x000000040000795c */ /* 0x000fe20000300000 */
.L_x_29:
[----:B01----:R-:W-:Y:S02]  /*2880*/  @P0 LEA R13, R12, UR10, 0x3 ;  /* 0x0000000a0c0d0c11 */ /* 0x003fe4000f8e18ff */
[----:B------:R-:W-:-:S03]  /*2890*/  ISETP.GT.U32.AND P1, PT, R4, 0x1, PT ;  /* 0x000000010400780c */ /* 0x000fc60003f24070 */
[----:B------:R-:W-:-:S05]  /*28a0*/  @P0 VIADD R142, R13, 0x38 ;  /* 0x000000380d8e0836 */ /* 0x000fca0000000000 */
[----:B------:R-:W-:-:S04]  /*28b0*/  @P0 PRMT R142, R5, 0x654, R142 ;  /* 0x00000654058e0816 */ /* 0x000fc8000000008e */
[----:B------:R0:W-:Y:S01]  /*28c0*/  @P0 SYNCS.ARRIVE.TRANS64.RED.A1T0 RZ, [R142+URZ], RZ ;  /* 0x000000ff8eff09a7 */ /* 0x0001e2000810043f */
[----:B------:R-:W-:Y:S05]  /*28d0*/  @P1 BRA `(.L_x_30) ;  /* 0x0000000000041947 */ /* 0x000fea0003800000 */
[----:B------:R-:W-:Y:S01]  /*28e0*/  BPT.TRAP 0x1 ;  /* 0x000000040000795c */ /* 0x000fe20000300000 */
.L_x_30:
[----:B------:R-:W-:Y:S01]  /*28f0*/  UIADD3 UR18, UR18, 0x1, URZ ;  /* 0x0000000112127890 */ /* 0x000fe2000fffe03f */
[C---:B------:R-:W-:Y:S01]  /*2900*/  ISETP.GT.AND P2, PT, R11.reuse, 0x1, PT ;  /* 0x000000010b00780c */ /* 0x040fe20003f44270 */
[----:B------:R-:W-:Y:S02]  /*2910*/  VIADD R12, R12, 0x1 ;  /* 0x000000010c0c7836 */ /* 0x000fe40000000000 */
[----:B------:R-:W-:Y:S01]  /*2920*/  UISETP.NE.AND UP0, UPT, UR18, 0x7, UPT ;  /* 0x000000071200788c */ /* 0x000fe2000bf05270 */
[----:B------:R-:W-:Y:S02]  /*2930*/  VIADD R11, R11, 0xffffffff ;  /* 0xffffffff0b0b7836 */ /* 0x000fe40000000000 */
[C---:B------:R-:W-:Y:S01]  /*2940*/  ISETP.NE.AND P1, PT, R12.reuse, 0x7, PT ;  /* 0x000000070c00780c */ /* 0x040fe20003f25270 */
[----:B------:R-:W-:Y:S02]  /*2950*/  USEL UR8, URZ, 0x1, UP0 ;  /* 0x000000013f087887 */ /* 0x000fe40008000000 */
[----:B------:R-:W-:Y:S01]  /*2960*/  USEL UR18, UR18, URZ, UP0 ;  /* 0x0000003f12127287 */ /* 0x000fe20008000000 */
[----:B------:R-:W-:-:S03]  /*2970*/  SEL R12, R12, RZ, P1 ;  /* 0x000000ff0c0c7207 */ /* 0x000fc60000800000 */
[----:B------:R-:W-:Y:S01]  /*2980*/  LOP3.LUT R144, R144, UR8, RZ, 0x3c, !PT ;  /* 0x0000000890907c12 */ /* 0x000fe2000f8e3cff */
[----:B------:R-:W-:Y:S01]  /*2990*/  UMOV UR8, 0x1 ;  /* 0x0000000100087882 */ /* 0x000fe20000000000 */
[----:B------:R-:W-:Y:S06]  /*29a0*/  @P2 BRA `(.L_x_31) ;  /* 0xfffffff400d82947 */ /* 0x000fec000383ffff */
.L_x_23:
[----:B------:R-:W-:Y:S01]  /*29b0*/  UISETP.NE.AND UP0, UPT, UR6, URZ, UPT ;  /* 0x0000003f0600728c */ /* 0x000fe2000bf05270 */
[----:B01----:R-:W0:Y:S03]  /*29c0*/  LDC R11, c[0x0][0x28c] ;  /* 0x0000a300ff0b7b82 */ /* 0x003e260000000800 */
[----:B------:R-:W-:-:S06]  /*29d0*/  USEL UR6, URZ, 0x1, !UP0 ;  /* 0x000000013f067887 */ /* 0x000fcc000c000000 */
[----:B------:R-:W-:Y:S02]  /*29e0*/  ISETP.NE.AND P1, PT, RZ, UR6, PT ;  /* 0x00000006ff007c0c */ /* 0x000fe4000bf25270 */
[----:B0-----:R-:W-:-:S11]  /*29f0*/  ISETP.GE.AND P2, PT, R11, 0x1, PT ;  /* 0x000000010b00780c */ /* 0x001fd60003f46270 */
[----:B------:R-:W-:Y:S05]  /*2a00*/  @!P1 BRA `(.L_x_32) ;  /* 0x0000000400049947 */ /* 0x000fea0003800000 */
[----:B------:R-:W-:Y:S02]  /*2a10*/  WARPGROUP.DEPBAR.LE gsb0, 0x0 ;  /* 0x00008000000079c5 */ /* 0x000fe40000010000 */
[----:B------:R-:W-:Y:S01]  /*2a20*/  FADD R141, R24, R141 ;  /* 0x0000008d188d7221 */ /* 0x000fe20000000000 */
        /* <DEDUP_REMOVED lines=62> */
[----:B------:R-:W-:-:S07]  /*2e10*/  FADD R16, R16, R87 ;  /* 0x0000005710107221 */ /* 0x000fce0000000000 */
.L_x_32:
[----:B------:R-:W-:Y:S02]  /*2e20*/  WARPGROUP.DEPBAR.LE gsb0, 0x0 ;  /* 0x00008000000079c5 */ /* 0x000fe40000010000 */
[----:B------:R-:W-:Y:S05]  /*2e30*/  @!P2 BRA `(.L_x_33) ;  /* 0x000000000058a947 */ /* 0x000fea0003800000 */
[----:B------:R-:W-:-:S13]  /*2e40*/  ISETP.NE.AND P1, PT, R143, 0x3, PT ;  /* 0x000000038f00780c */ /* 0x000fda0003f25270 */
[----:B------:R-:W-:Y:S05]  /*2e50*/  @!P1 BRA `(.L_x_34) ;  /* 0x0000000000049947 */ /* 0x000fea0003800000 */
[----:B------:R-:W-:Y:S01]  /*2e60*/  BPT.TRAP 0x1 ;  /* 0x000000040000795c */ /* 0x000fe20000300000 */
.L_x_34:
[----:B------:R-:W-:Y:S01]  /*2e70*/  BSSY B0, `(.L_x_35) ;  /* 0x0000010000007945 */ /* 0x000fe20003800000 */
[----:B------:R-:W-:-:S03]  /*2e80*/  ISETP.GT.U32.AND P1, PT, R4, 0x1, PT ;  /* 0x000000010400780c */ /* 0x000fc60003f24070 */
[----:B------:R-:W-:Y:S10]  /*2e90*/  @!P0 BRA `(.L_x_36) ;  /* 0x0000000000348947 */ /* 0x000ff40003800000 */
[----:B------:R-:W-:-:S04]  /*2ea0*/  UISETP.LT.AND UP0, UPT, UR9, 0x1, UPT ;  /* 0x000000010900788c */ /* 0x000fc8000bf01270 */
[----:B------:R-:W-:-:S04]  /*2eb0*/  USEL UR8, UR9, 0x1, UP0 ;  /* 0x0000000109087887 */ /* 0x000fc80008000000 */
[----:B------:R-:W-:-:S04]  /*2ec0*/  UIADD3 UR8, UR5, UR9, -UR8 ;  /* 0x0000000905087290 */ /* 0x000fc8000fffe808 */
[----:B------:R-:W-:-:S04]  /*2ed0*/  UIMAD.WIDE.U32 UR6, UR8, 0x24924925, URZ ;  /* 0x24924925080678a5 */ /* 0x000fc8000f8e003f */
[----:B------:R-:W-:-:S04]  /*2ee0*/  UIADD3 UR6, UR8, -UR7, URZ ;  /* 0x8000000708067290 */ /* 0x000fc8000fffe03f */
[----:B------:R-:W-:-:S04]  /*2ef0*/  ULEA.HI UR6, UR6, UR7, URZ, 0x1f ;  /* 0x0000000706067291 */ /* 0x000fc8000f8ff83f */
[----:B------:R-:W-:-:S04]  /*2f00*/  USHF.R.U32.HI UR6, URZ, 0x2, UR6 ;  /* 0x000000023f067899 */ /* 0x000fc80008011606 */
[----:B------:R-:W-:-:S04]  /*2f10*/  UIMAD UR6, UR6, -0x7, UR8 ;  /* 0xfffffff9060678a4 */ /* 0x000fc8000f8e0208 */
[----:B------:R-:W-:-:S04]  /*2f20*/  ULEA UR6, UR6, UR10, 0x3 ;  /* 0x0000000a06067291 */ /* 0x000fc8000f8e183f */
[----:B------:R-:W-:-:S06]  /*2f30*/  UIADD3 UR6, UR6, 0x38, URZ ;  /* 0x0000003806067890 */ /* 0x000fcc000fffe03f */
[----:B------:R-:W-:-:S05]  /*2f40*/  IMAD.U32 R12, RZ, RZ, UR6 ;  /* 0x00000006ff0c7e24 */ /* 0x000fca000f8e00ff */
[----:B------:R-:W-:-:S04]  /*2f50*/  PRMT R11, R5, 0x654, R12 ;  /* 0x00000654050b7816 */ /* 0x000fc8000000000c */
[----:B------:R0:W-:Y:S03]  /*2f60*/  SYNCS.ARRIVE.TRANS64.RED.A1T0 RZ, [R11+URZ], RZ ;  /* 0x000000ff0bff79a7 */ /* 0x0001e6000810043f */
.L_x_36:
[----:B------:R-:W-:Y:S05]  /*2f70*/  BSYNC B0 ;  /* 0x0000000000007941 */ /* 0x000fea0003800000 */
.L_x_35:
[----:B------:R-:W-:Y:S05]  /*2f80*/  @P1 BRA `(.L_x_33) ;  /* 0x0000000000041947 */ /* 0x000fea0003800000 */
[----:B------:R-:W-:Y:S01]  /*2f90*/  BPT.TRAP 0x1 ;  /* 0x000000040000795c */ /* 0x000fe20000300000 */
.L_x_33:
[----:B------:R-:W1:Y:S01]  /*2fa0*/  LDC R28, c[0x0][0x288] ;  /* 0x0000a200ff1c7b82 */ /* 0x000e620000000800 */
[--C-:B0-----:R-:W-:Y:S01]  /*2fb0*/  SHF.R.U32.HI R11, RZ, 0x2, R0.reuse ;  /* 0x00000002ff0b7819 */ /* 0x101fe20000011600 */
[----:B------:R-:W-:Y:S01]  /*2fc0*/  UIADD3 UR8, UR9, UR5, URZ ;  /* 0x0000000509087290 */ /* 0x000fe2000fffe03f */
[----:B------:R-:W-:Y:S01]  /*2fd0*/  SHF.R.U32.HI R24, RZ, 0x7, R0 ;  /* 0x00000007ff187819 */ /* 0x000fe20000011600 */
[----:B------:R-:W-:Y:S01]  /*2fe0*/  IMAD.SHL.U32 R31, R10, 0x80, RZ ;  /* 0x000000800a1f7824 */ /* 0x000fe200078e00ff */
[----:B------:R-:W-:Y:S01]  /*2ff0*/  LOP3.LUT R13, R0, 0x60, RZ, 0xc0, !PT ;  /* 0x00000060000d7812 */ /* 0x000fe200078ec0ff */
[----:B------:R-:W-:Y:S01]  /*3000*/  UISETP.GT.U32.AND UP0, UPT, UR8, 0x6, UPT ;  /* 0x000000060800788c */ /* 0x000fe2000bf04070 */
[----:B------:R-:W-:Y:S01]  /*3010*/  LOP3.LUT R12, R11, 0x7, RZ, 0xc0, !PT ;  /* 0x000000070b0c7812 */ /* 0x000fe200078ec0ff */
[----:B------:R-:W-:Y:S01]  /*3020*/  UIMAD.WIDE.U32 UR6, UR8, 0x24924925, URZ ;  /* 0x24924925080678a5 */ /* 0x000fe2000f8e003f */
[----:B------:R-:W-:Y:S01]  /*3030*/  LOP3.LUT R11, R24, 0x1, RZ, 0xc0, !PT ;  /* 0x00000001180b7812 */ /* 0x000fe200078ec0ff */
[----:B------:R-:W-:Y:S01]  /*3040*/  IMAD.SHL.U32 R33, R7, 0x80, RZ ;  /* 0x0000008007217824 */ /* 0x000fe200078e00ff */
[----:B------:R-:W-:Y:S01]  /*3050*/  SHF.R.U32.HI R27, RZ, 0x1, R13 ;  /* 0x00000001ff1b7819 */ /* 0x000fe2000001160d */
[----:B------:R-:W-:Y:S01]  /*3060*/  ULDC UR12, c[0x0][0x284] ;  /* 0x0000a100000c7ab9 */ /* 0x000fe20000000800 */
[----:B------:R-:W-:Y:S01]  /*3070*/  UISETP.LT.U32.AND UP0, UPT, UR9, 0x7, UP0 ;  /* 0x000000070900788c */ /* 0x000fe20008701070 */
[----:B------:R-:W-:Y:S01]  /*3080*/  IMAD.SHL.U32 R13, R11, 0x40, RZ ;  /* 0x000000400b0d7824 */ /* 0x000fe200078e00ff */
[----:B------:R-:W-:Y:S01]  /*3090*/  IADD3 R24, RZ, -R27, -R12 ;  /* 0x8000001bff187210 */ /* 0x000fe20007ffe80c */
[----:B------:R-:W-:Y:S01]  /*30a0*/  UIADD3 UR5, UR8, -UR7, URZ ;  /* 0x8000000708057290 */ /* 0x000fe2000fffe03f */
[----:B------:R-:W-:Y:S01]  /*30b0*/  SHF.R.S32.HI R32, RZ, 0x1f, R6 ;  /* 0x0000001fff207819 */ /* 0x000fe20000011406 */
[----:B------:R-:W-:Y:S01]  /*30c0*/  UISETP.GE.U32.AND UP1, UPT, UR9, 0x7, UPT ;  /* 0x000000070900788c */ /* 0x000fe2000bf26070 */
[----:B------:R-:W-:Y:S01]  /*30d0*/  LOP3.LUT R13, R13, 0x40, R12, 0xe2, !PT ;  /* 0x000000400d0d7812 */ /* 0x000fe200078ee20c */
[----:B------:R-:W-:Y:S01]  /*30e0*/  IMAD R12, R11, -0x40, R24 ;  /* 0xffffffc00b0c7824 */ /* 0x000fe200078e0218 */
[----:B------:R-:W-:Y:S01]  /*30f0*/  LOP3.LUT R11, R0, 0x3, RZ, 0xc0, !PT ;  /* 0x00000003000b7812 */ /* 0x000fe200078ec0ff */
[----:B------:R-:W-:Y:S01]  /*3100*/  USEL UR6, URZ, 0x1, !UP0 ;  /* 0x000000013f067887 */ /* 0x000fe2000c000000 */
[----:B------:R-:W-:Y:S01]  /*3110*/  IMAD.WIDE R24, R7, 0x80, RZ ;  /* 0x0000008007187825 */ /* 0x000fe200078e02ff */
[----:B-1----:R-:W-:Y:S01]  /*3120*/  ISETP.GE.AND P1, PT, R31, R28, PT ;  /* 0x0000001c1f00720c */ /* 0x002fe20003f26270 */
[----:B------:R-:W-:-:S02]  /*3130*/  ULEA.HI UR5, UR5, UR7, URZ, 0x1f ;  /* 0x0000000705057291 */ /* 0x000fc4000f8ff83f */
[----:B------:R-:W-:Y:S01]  /*3140*/  IMAD R26, R11, -0x2, R28 ;  /* 0xfffffffe0b1a7824 */ /* 0x000fe200078e021c */
[----:B------:R-:W-:Y:S01]  /*3150*/  ISETP.GE.OR P1, PT, R33, UR12, P1 ;  /* 0x0000000c21007c0c */ /* 0x000fe20008f26670 */
[----:B------:R-:W-:Y:S01]  /*3160*/  IMAD.SHL.U32 R28, R0, 0x2, RZ ;  /* 0x00000002001c7824 */ /* 0x000fe200078e00ff */
[----:B------:R-:W-:Y:S01]  /*3170*/  ULDC.64 UR10, c[0x0][0x5d0] ;  /* 0x00017400000a7ab9 */ /* 0x000fe20000000a00 */
[----:B------:R-:W-:Y:S01]  /*3180*/  ULOP3.LUT UR4, UR4, UR6, URZ, 0x3c, !UPT ;  /* 0x0000000604047292 */ /* 0x000fe2000f8e3c3f */
[----:B------:R-:W-:Y:S01]  /*3190*/  IMAD R11, R32, UR10, RZ ;  /* 0x0000000a200b7c24 */ /* 0x000fe2000f8e02ff */
[----:B------:R-:W-:Y:S01]  /*31a0*/  USHF.R.U32.HI UR5, URZ, 0x2, UR5 ;  /* 0x000000023f057899 */ /* 0x000fe20008011605 */
[----:B------:R-:W-:Y:S02]  /*31b0*/  LOP3.LUT R28, R31, 0x6, R28, 0xf8, !PT ;  /* 0x000000061f1c7812 */ /* 0x000fe400078ef81c */
[----:B------:R-:W-:Y:S01]  /*31c0*/  IMAD R7, R6, UR11, R11 ;  /* 0x0000000b06077c24 */ /* 0x000fe2000f8e020b */
[----:B------:R-:W-:Y:S01]  /*31d0*/  @UP1 ULOP3.LUT UR4, UR4, 0x1, UR5, 0x78, !UPT ;  /* 0x0000000104041892 */ /* 0x000fe2000f8e7805 */
[----:B------:R-:W-:Y:S01]  /*31e0*/  SHF.R.S32.HI R29, RZ, 0x1f, R28 ;  /* 0x0000001fff1d7819 */ /* 0x000fe2000001141c */
[----:B------:R-:W-:Y:S01]  /*31f0*/  UIMAD UR5, UR5, -0x7, UR8 ;  /* 0xfffffff9050578a4 */ /* 0x000fe2000f8e0208 */
[----:B------:R-:W-:-:S02]  /*3200*/  IADD3 R33, -R33, UR12, R12 ;  /* 0x0000000c21217c10 */ /* 0x000fc4000fffe10c */
[----:B------:R-:W-:Y:S01]  /*3210*/  LOP3.LUT R35, R24, R13, R27, 0xfe, !PT ;  /* 0x0000000d18237212 */ /* 0x000fe200078efe1b */
[----:B------:R-:W-:-:S04]  /*3220*/  IMAD.WIDE.U32 R10, R6, UR10, R28 ;  /* 0x0000000a060a7c25 */ /* 0x000fc8000f8e001c */
[----:B------:R-:W-:Y:S02]  /*3230*/  IMAD.IADD R27, R26, 0x1, -R31 ;  /* 0x000000011a1b7824 */ /* 0x000fe400078e0a1f */
[----:B------:R-:W-:Y:S02]  /*3240*/  IMAD.IADD R11, R11, 0x1, R7 ;  /* 0x000000010b0b7824 */ /* 0x000fe400078e0207 */
[----:B------:R-:W-:Y:S01]  /*3250*/  IMAD.MOV.U32 R26, RZ, RZ, -0x1 ;  /* 0xffffffffff1a7424 */ /* 0x000fe200078e00ff */
[----:B------:R-:W-:Y:S06]  /*3260*/  @P1 BRA `(.L_x_37) ;  /* 0x0000004400a41947 */ /* 0x000fec0003800000 */
[----:B------:R-:W0:Y:S01]  /*3270*/  LDC.64 R30, c[0x0][0x5c8] ;  /* 0x00017200ff1e7b82 */ /* 0x000e220000000a00 */
[----:B------:R-:W-:Y:S01]  /*3280*/  ULDC.64 UR6, c[0x0][0x5c0] ;  /* 0x0001700000067ab9 */ /* 0x000fe20000000a00 */
[----:B------:R-:W-:Y:S01]  /*3290*/  BSSY B0, `(.L_x_37) ;  /* 0x0000466000007945 */ /* 0x000fe20003800000 */
[-C--:B0-----:R-:W-:Y:S02]  /*32a0*/  IMAD R12, R25, R30.reuse, RZ ;  /* 0x0000001e190c7224 */ /* 0x081fe400078e02ff */
[----:B------:R-:W-:-:S04]  /*32b0*/  IMAD.WIDE.U32 R10, R35, R30, R10 ;  /* 0x0000001e230a7225 */ /* 0x000fc800078e000a */
[----:B------:R-:W-:Y:S01]  /*32c0*/  IMAD R13, R35, R31, R12 ;  /* 0x0000001f230d7224 */ /* 0x000fe200078e020c */
[----:B------:R-:W-:Y:S02]  /*32d0*/  LEA R7, P1, R30, R10, 0x3 ;  /* 0x0000000a1e077211 */ /* 0x000fe400078218ff */
[----:B------:R-:W-:Y:S01]  /*32e0*/  IADD3 R12, P2, R10, UR6, RZ ;  /* 0x000000060a0c7c10 */ /* 0x000fe2000ff5e0ff */
[----:B------:R-:W-:Y:S01]  /*32f0*/  IMAD.IADD R13, R11, 0x1, R13 ;  /* 0x000000010b0d7824 */ /* 0x000fe200078e020d */
[----:B------:R-:W-:-:S04]  /*3300*/  IADD3 R10, P4, R7, UR6, RZ ;  /* 0x00000006070a7c10 */ /* 0x000fc8000ff9e0ff */
[----:B------:R-:W-:Y:S02]  /*3310*/  LEA.HI.X R7, R30, R13, R31, 0x3, P1 ;  /* 0x0000000d1e077211 */ /* 0x000fe400008f1c1f */
[----:B---3-5:R-:W-:Y:S02]  /*3320*/  FSETP.NEU.AND P1, PT, R9, RZ, PT ;  /* 0x000000ff0900720b */ /* 0x028fe40003f2d000 */
[----:B------:R-:W-:Y:S02]  /*3330*/  IADD3.X R13, R13, UR7, RZ, P2, !PT ;  /* 0x000000070d0d7c10 */ /* 0x000fe400097fe4ff */
[----:B------:R-:W-:-:S09]  /*3340*/  IADD3.X R11, R7, UR7, RZ, P4, !PT ;  /* 0x00000007070b7c10 */ /* 0x000fd2000a7fe4ff */
[----:B------:R-:W-:Y:S05]  /*3350*/  @!P1 BRA `(.L_x_38) ;  /* 0x00000034005c9947 */ /* 0x000fea0003800000 */
[----:B------:R-:W-:Y:S01]  /*3360*/  ULDC.64 UR6, c[0x0][0x5b8] ;  /* 0x00016e0000067ab9 */ /* 0x000fe20000000a00 */
[----:B------:R-:W-:Y:S01]  /*3370*/  ISETP.GE.AND P1, PT, R33, 0x1, PT ;  /* 0x000000012100780c */ /* 0x000fe20003f26270 */
[----:B------:R-:W-:Y:S01]  /*3380*/  IMAD R7, R32, UR6, RZ ;  /* 0x0000000620077c24 */ /* 0x000fe2000f8e02ff */
[----:B------:R-:W-:Y:S01]  /*3390*/  ULDC.64 UR10, c[0x0][0x5a8] ;  /* 0x00016a00000a7ab9 */ /* 0x000fe20000000a00 */
[C---:B------:R-:W-:Y:S01]  /*33a0*/  IMAD.WIDE.U32 R28, R6.reuse, UR6, R28 ;  /* 0x00000006061c7c25 */ /* 0x040fe2000f8e001c */
[----:B------:R-:W-:Y:S01]  /*33b0*/  ISETP.LT.OR P5, PT, R27, 0x1, !P1 ;  /* 0x000000011b00780c */ /* 0x000fe20004fa1670 */
[----:B------:R-:W-:Y:S02]  /*33c0*/  BSSY B1, `(.L_x_39) ;  /* 0x000000c000017945 */ /* 0x000fe40003800000 */
[----:B------:R-:W-:Y:S01]  /*33d0*/  IMAD R7, R6, UR7, R7 ;  /* 0x0000000706077c24 */ /* 0x000fe2000f8e0207 */
[----:B------:R-:W-:Y:S02]  /*33e0*/  ULDC.64 UR6, c[0x0][0x5b0] ;  /* 0x00016c0000067ab9 */ /* 0x000fe40000000a00 */
[----:B------:R-:W-:-:S02]  /*33f0*/  IMAD R30, R25, UR6, RZ ;  /* 0x00000006191e7c24 */ /* 0x000fc4000f8e02ff */
[----:B------:R-:W-:Y:S02]  /*3400*/  IMAD.IADD R29, R29, 0x1, R7 ;  /* 0x000000011d1d7824 */ /* 0x000fe400078e0207 */
[C-C-:B------:R-:W-:Y:S01]  /*3410*/  IMAD R31, R35.reuse, UR7, R30.reuse ;  /* 0x00000007231f7c24 */ /* 0x140fe2000f8e021e */
[----:B------:R-:W-:Y:S01]  /*3420*/  PRMT R30, RZ, 0x7610, R30 ;  /* 0x00007610ff1e7816 */ /* 0x000fe2000000001e */
[----:B------:R-:W-:-:S03]  /*3430*/  IMAD.WIDE.U32 R6, R35, UR6, R28 ;  /* 0x0000000623067c25 */ /* 0x000fc6000f8e001c */
[----:B------:R-:W-:-:S04]  /*3440*/  IADD3 R6, P2, R6, UR10, RZ ;  /* 0x0000000a06067c10 */ /* 0x000fc8000ff5e0ff */
[----:B------:R-:W-:Y:S01]  /*3450*/  IADD3.X R7, R7, UR11, R31, P2, !PT ;  /* 0x0000000b07077c10 */ /* 0x000fe200097fe41f */
[----:B------:R-:W-:Y:S08]  /*3460*/  @P5 BRA `(.L_x_40) ;  /* 0x0000000000045947 */ /* 0x000ff00003800000 */
[----:B------:R0:W5:Y:S02]  /*3470*/  LDG.E.U8 R30, desc[UR16][R6.64] ;  /* 0x00000010061e7981 */ /* 0x000164000c1e1100 */
.L_x_40:
[----:B------:R-:W-:Y:S05]  /*3480*/  BSYNC B1 ;  /* 0x0000000000017941 */ /* 0x000fea0003800000 */
.L_x_39:
[----:B-----5:R-:W-:Y:S01]  /*3490*/  LOP3.LUT R30, R30, 0xff, RZ, 0xc0, !PT ;  /* 0x000000ff1e1e7812 */ /* 0x020fe200078ec0ff */
[----:B------:R-:W-:Y:S01]  /*34a0*/  BSSY B1, `(.L_x_41) ;  /* 0x000000b000017945 */ /* 0x000fe20003800000 */
[----:B------:R-:W-:Y:S02]  /*34b0*/  ISETP.LT.OR P4, PT, R27, 0x2, !P1 ;  /* 0x000000021b00780c */ /* 0x000fe40004f81670 */
[----:B------:R-:W-:-:S05]  /*34c0*/  F2FP.F16.E5M2.UNPACK_B R30, R30 ;  /* 0x0000001eff1e723e */ /* 0x000fca00020004ff */
[----:B------:R-:W-:-:S05]  /*34d0*/  HADD2.F32 R30, -RZ, R30.H0_H0 ;  /* 0x2000001eff1e7230 */ /* 0x000fca0000004100 */
[----:B------:R-:W-:-:S04]  /*34e0*/  FMUL R30, R30, R9 ;  /* 0x000000091e1e7220 */ /* 0x000fc80000400000 */
[----:B--2---:R-:W-:-:S05]  /*34f0*/  FFMA R30, R141, R8, R30 ;  /* 0x000000088d1e7223 */ /* 0x004fca000000001e */
[----:B------:R-:W-:Y:S02]  /*3500*/  F2FP.SATFINITE.E5M2.F32.PACK_AB_MERGE_C R31, RZ, R30, RZ ;  /* 0x0000001eff1f723e */ /* 0x000fe400048060ff */
[----:B------:R-:W-:-:S03]  /*3510*/  PRMT R30, RZ, 0x7610, R30 ;  /* 0x00007610ff1e7816 */ /* 0x000fc6000000001e */
[----:B------:R1:W-:Y:S01]  /*3520*/  @!P5 STG.E.U8 desc[UR16][R12.64], R31 ;  /* 0x0000001f0c00d986 */ /* 0x0003e2000c101110 */
[----:B------:R-:W-:Y:S05]  /*3530*/  @P4 BRA `(.L_x_42) ;  /* 0x0000000000044947 */ /* 0x000fea0003800000 */
[----:B------:R2:W5:Y:S02]  /*3540*/  LDG.E.U8 R30, desc[UR16][R6.64+0x1] ;  /* 0x00000110061e7981 */ /* 0x000564000c1e1100 */
.L_x_42:
[----:B------:R-:W-:Y:S05]  /*3550*/  BSYNC B1 ;  /* 0x0000000000017941 */ /* 0x000fea0003800000 */
.L_x_41:
[----:B-----5:R-:W-:Y:S01]  /*3560*/  LOP3.LUT R30, R30, 0xff, RZ, 0xc0, !PT ;  /* 0x000000ff1e1e7812 */ /* 0x020fe200078ec0ff */
[----:B------:R-:W-:Y:S01]  /*3570*/  BSSY B1, `(.L_x_43) ;  /* 0x0000013000017945 */ /* 0x000fe20003800000 */
[----:B-1----:R-:W-:Y:S02]  /*3580*/  IADD3 R31, P2, R35, 0x8, RZ ;  /* 0x00000008231f7810 */ /* 0x002fe40007f5e0ff */
[----:B------:R-:W-:-:S03]  /*3590*/  F2FP.F16.E5M2.UNPACK_B R30, R30 ;  /* 0x0000001eff1e723e */ /* 0x000fc600020004ff */
[----:B------:R-:W-:Y:S01]  /*35a0*/  IMAD.X R24, RZ, RZ, R25, P2 ;  /* 0x000000ffff187224 */ /* 0x000fe200010e0619 */
[----:B------:R-:W-:Y:S01]  /*35b0*/  ISETP.GE.AND P2, PT, R33, 0x9, PT ;  /* 0x000000092100780c */ /* 0x000fe20003f46270 */
[----:B------:R-:W-:Y:S02]  /*35c0*/  HADD2.F32 R30, -RZ, R30.H0_H0 ;  /* 0x2000001eff1e7230 */ /* 0x000fe40000004100 */
[----:B------:R-:W-:Y:S01]  /*35d0*/  IMAD R24, R24, UR6, RZ ;  /* 0x0000000618187c24 */ /* 0x000fe2000f8e02ff */
[----:B------:R-:W-:Y:S01]  /*35e0*/  ISETP.LT.OR P5, PT, R27, 0x1, !P2 ;  /* 0x000000011b00780c */ /* 0x000fe200057a1670 */
[----:B------:R-:W-:-:S04]  /*35f0*/  IMAD.WIDE.U32 R28, R31, UR6, R28 ;  /* 0x000000061f1c7c25 */ /* 0x000fc8000f8e001c */
[----:B------:R-:W-:Y:S01]  /*3600*/  FMUL R25, R30, R9 ;  /* 0x000000091e197220 */ /* 0x000fe20000400000 */
[----:B------:R-:W-:-:S03]  /*3610*/  IMAD R31, R31, UR7, R24 ;  /* 0x000000071f1f7c24 */ /* 0x000fc6000f8e0218 */
[----:B------:R-:W-:Y:S01]  /*3620*/  FFMA R25, R140, R8, R25 ;  /* 0x000000088c197223 */ /* 0x000fe20000000019 */
[----:B------:R-:W-:Y:S02]  /*3630*/  IADD3 R24, P6, R28, UR10, RZ ;  /* 0x0000000a1c187c10 */ /* 0x000fe4000ffde0ff */
[----:B------:R-:W-:Y:S02]  /*3640*/  PRMT R28, RZ, 0x7610, R28 ;  /* 0x00007610ff1c7816 */ /* 0x000fe4000000001c */
[----:B------:R-:W-:Y:S02]  /*3650*/  F2FP.SATFINITE.E5M2.F32.PACK_AB_MERGE_C R33, RZ, R25, RZ ;  /* 0x00000019ff21723e */ /* 0x000fe400048060ff */
[----:B------:R-:W-:-:S03]  /*3660*/  IADD3.X R25, R29, UR11, R31, P6, !PT ;  /* 0x0000000b1d197c10 */ /* 0x000fc6000b7fe41f */
[----:B------:R1:W-:Y:S01]  /*3670*/  @!P4 STG.E.U8 desc[UR16][R12.64+0x1], R33 ;  /* 0x000001210c00c986 */ /* 0x0003e2000c101110 */
[----:B------:R-:W-:Y:S05]  /*3680*/  @P5 BRA `(.L_x_44) ;  /* 0x0000000000045947 */ /* 0x000fea0003800000 */
[----:B------:R3:W5:Y:S02]  /*3690*/  LDG.E.U8 R28, desc[UR16][R24.64] ;  /* 0x00000010181c7981 */ /* 0x000764000c1e1100 */
.L_x_44:
[----:B------:R-:W-:Y:S05]  /*36a0*/  BSYNC B1 ;  /* 0x0000000000017941 */ /* 0x000fea0003800000 */
.L_x_43:
[----:B-----5:R-:W-:Y:S01]  /*36b0*/  LOP3.LUT R28, R28, 0xff, RZ, 0xc0, !PT ;  /* 0x000000ff1c1c7812 */ /* 0x020fe200078ec0ff */
[----:B------:R-:W-:Y:S01]  /*36c0*/  BSSY B1, `(.L_x_45) ;  /* 0x000000b000017945 */ /* 0x000fe20003800000 */
[----:B------:R-:W-:Y:S02]  /*36d0*/  ISETP.LT.OR P4, PT, R27, 0x2, !P2 ;  /* 0x000000021b00780c */ /* 0x000fe40005781670 */
[----:B------:R-:W-:-:S05]  /*36e0*/  F2FP.F16.E5M2.UNPACK_B R28, R28 ;  /* 0x0000001cff1c723e */ /* 0x000fca00020004ff */
[----:B------:R-:W-:-:S05]  /*36f0*/  HADD2.F32 R28, -RZ, R28.H0_H0 ;  /* 0x2000001cff1c7230 */ /* 0x000fca0000004100 */
[----:B------:R-:W-:-:S04]  /*3700*/  FMUL R28, R28, R9 ;  /* 0x000000091c1c7220 */ /* 0x000fc80000400000 */
[----:B------:R-:W-:-:S05]  /*3710*/  FFMA R28, R139, R8, R28 ;  /* 0x000000088b1c7223 */ /* 0x000fca000000001c */
[----:B------:R-:W-:Y:S02]  /*3720*/  F2FP.SATFINITE.E5M2.F32.PACK_AB_MERGE_C R29, RZ, R28, RZ ;  /* 0x0000001cff1d723e */ /* 0x000fe400048060ff */
[----:B------:R-:W-:-:S03]  /*3730*/  PRMT R28, RZ, 0x7610, R28 ;  /* 0x00007610ff1c7816 */ /* 0x000fc6000000001c */
[----:B------:R4:W-:Y:S01]  /*3740*/  @!P5 STG.E.U8 desc[UR16][R10.64], R29 ;  /* 0x0000001d0a00d986 */ /* 0x0009e2000c101110 */
[----:B------:R-:W-:Y:S05]  /*3750*/  @P4 BRA `(.L_x_46) ;  /* 0x0000000000044947 */ /* 0x000fea0003800000 */
[----:B------:R0:W5:Y:S02]  /*3760*/  LDG.E.U8 R28, desc[UR16][R24.64+0x1] ;  /* 0x00000110181c7981 */ /* 0x000164000c1e1100 */
.L_x_46:
[----:B------:R-:W-:Y:S05]  /*3770*/  BSYNC B1 ;  /* 0x0000000000017941 */ /* 0x000fea0003800000 */
.L_x_45:
[----:B-----5:R-:W-:Y:S01]  /*3780*/  LOP3.LUT R28, R28, 0xff, RZ, 0xc0, !PT ;  /* 0x000000ff1c1c7812 */ /* 0x020fe200078ec0ff */
[----:B------:R-:W-:Y:S01]  /*3790*/  BSSY B1, `(.L_x_47) ;  /* 0x000000b000017945 */ /* 0x000fe20003800000 */
[----:B------:R-:W-:Y:S02]  /*37a0*/  ISETP.LT.OR P5, PT, R27, 0x9, !P1 ;  /* 0x000000091b00780c */ /* 0x000fe40004fa1670 */
[----:B------:R-:W-:-:S05]  /*37b0*/  F2FP.F16.E5M2.UNPACK_B R28, R28 ;  /* 0x0000001cff1c723e */ /* 0x000fca00020004ff */
[----:B------:R-:W-:-:S05]  /*37c0*/  HADD2.F32 R28, -RZ, R28.H0_H0 ;  /* 0x2000001cff1c7230 */ /* 0x000fca0000004100 */
[----:B----4-:R-:W-:Y:S01]  /*37d0*/  FMUL R29, R28, R9 ;  /* 0x000000091c1d7220 */ /* 0x010fe20000400000 */
[----:B------:R-:W-:-:S03]  /*37e0*/  PRMT R28, RZ, 0x7610, R28 ;  /* 0x00007610ff1c7816 */ /* 0x000fc6000000001c */
[----:B------:R-:W-:-:S05]  /*37f0*/  FFMA R29, R138, R8, R29 ;  /* 0x000000088a1d7223 */ /* 0x000fca000000001d */
[----:B------:R-:W-:-:S05]  /*3800*/  F2FP.SATFINITE.E5M2.F32.PACK_AB_MERGE_C R29, RZ, R29, RZ ;  /* 0x0000001dff1d723e */ /* 0x000fca00048060ff */
[----:B------:R4:W-:Y:S01]  /*3810*/  @!P4 STG.E.U8 desc[UR16][R10.64+0x1], R29 ;  /* 0x0000011d0a00c986 */ /* 0x0009e2000c101110 */
[----:B------:R-:W-:Y:S05]  /*3820*/  @P5 BRA `(.L_x_48) ;  /* 0x0000000000045947 */ /* 0x000fea0003800000 */
[----:B------:R0:W5:Y:S02]  /*3830*/  LDG.E.U8 R28, desc[UR16][R6.64+0x8] ;  /* 0x00000810061c7981 */ /* 0x000164000c1e1100 */
.L_x_48:
[----:B------:R-:W-:Y:S05]  /*3840*/  BSYNC B1 ;  /* 0x0000000000017941 */ /* 0x000fea0003800000 */
.L_x_47:
[----:B-----5:R-:W-:Y:S01]  /*3850*/  LOP3.LUT R28, R28, 0xff, RZ, 0xc0, !PT ;  /* 0x000000ff1c1c7812 */ /* 0x020fe200078ec0ff */
[----:B------:R-:W-:Y:S01]  /*3860*/  BSSY B1, `(.L_x_49) ;  /* 0x000000b000017945 */ /* 0x000fe20003800000 */
[----:B------:R-:W-:Y:S02]  /*3870*/  ISETP.LT.OR P4, PT, R27, 0xa, !P1 ;  /* 0x0000000a1b00780c */ /* 0x000fe40004f81670 */
[----:B------:R-:W-:-:S05]  /*3880*/  F2FP.F16.E5M2.UNPACK_B R28, R28 ;  /* 0x0000001cff1c723e */ /* 0x000fca00020004ff */
[----:B------:R-:W-:-:S05]  /*3890*/  HADD2.F32 R28, -RZ, R28.H0_H0 ;  /* 0x2000001cff1c7230 */ /* 0x000fca0000004100 */
[----:B------:R-:W-:-:S04]  /*38a0*/  FMUL R28, R28, R9 ;  /* 0x000000091c1c7220 */ /* 0x000fc80000400000 */
[----:B------:R-:W-:-:S05]  /*38b0*/  FFMA R28, R137, R8, R28 ;  /* 0x00000008891c7223 */ /* 0x000fca000000001c */
[----:B----4-:R-:W-:Y:S02]  /*38c0*/  F2FP.SATFINITE.E5M2.F32.PACK_AB_MERGE_C R29, RZ, R28, RZ ;  /* 0x0000001cff1d723e */ /* 0x010fe400048060ff */
[----:B------:R-:W-:-:S03]  /*38d0*/  PRMT R28, RZ, 0x7610, R28 ;  /* 0x00007610ff1c7816 */ /* 0x000fc6000000001c */
[----:B------:R4:W-:Y:S01]  /*38e0*/  @!P5 STG.E.U8 desc[UR16][R12.64+0x8], R29 ;  /* 0x0000081d0c00d986 */ /* 0x0009e2000c101110 */
[----:B------:R-:W-:Y:S05]  /*38f0*/  @P4 BRA `(.L_x_50) ;  /* 0x0000000000044947 */ /* 0x000fea0003800000 */
[----:B------:R0:W5:Y:S02]  /*3900*/  LDG.E.U8 R28, desc[UR16][R6.64+0x9] ;  /* 0x00000910061c7981 */ /* 0x000164000c1e1100 */
.L_x_50:
[----:B------:R-:W-:Y:S05]  /*3910*/  BSYNC B1 ;  /* 0x0000000000017941 */ /* 0x000fea0003800000 */
.L_x_49:
        /* <DEDUP_REMOVED lines=12> */
.L_x_52:
[----:B------:R-:W-:Y:S05]  /*39e0*/  BSYNC B1 ;  /* 0x0000000000017941 */ /* 0x000fea0003800000 */
.L_x_51:
        /* <DEDUP_REMOVED lines=12> */
.L_x_54:
[----:B------:R-:W-:Y:S05]  /*3ab0*/  BSYNC B1 ;  /* 0x0000000000017941 */ /* 0x000fea0003800000 */
.L_x_53:
        /* <DEDUP_REMOVED lines=12> */
.L_x_56:
[----:B------:R-:W-:Y:S05]  /*3b80*/  BSYNC B1 ;  /* 0x0000000000017941 */ /* 0x000fea0003800000 */
.L_x_55:
        /* <DEDUP_REMOVED lines=12> */
.L_x_58:
[----:B------:R-:W-:Y:S05]  /*3c50*/  BSYNC B1 ;  /* 0x0000000000017941 */ /* 0x000fea0003800000 */
.L_x_57:
        /* <DEDUP_REMOVED lines=12> */
.L_x_60:
[----:B------:R-:W-:Y:S05]  /*3d20*/  BSYNC B1 ;  /* 0x0000000000017941 */ /* 0x000fea0003800000 */
.L_x_59:
        /* <DEDUP_REMOVED lines=12> */
.L_x_62:
[----:B------:R-:W-:Y:S05]  /*3df0*/  BSYNC B1 ;  /* 0x0000000000017941 */ /* 0x000fea0003800000 */
.L_x_61:
        /* <DEDUP_REMOVED lines=12> */
.L_x_64:
[----:B------:R-:W-:Y:S05]  /*3ec0*/  BSYNC B1 ;  /* 0x0000000000017941 */ /* 0x000fea0003800000 */
.L_x_63:
        /* <DEDUP_REMOVED lines=12> */
.L_x_66:
[----:B------:R-:W-:Y:S05]  /*3f90*/  BSYNC B1 ;  /* 0x0000000000017941 */ /* 0x000fea0003800000 */
.L_x_65:
        /* <DEDUP_REMOVED lines=12> */
.L_x_68:
[----:B------:R-:W-:Y:S05]  /*4060*/  BSYNC B1 ;  /* 0x0000000000017941 */ /* 0x000fea0003800000 */
.L_x_67:
        /* <DEDUP_REMOVED lines=12> */
.L_x_70:
[----:B------:R-:W-:Y:S05]  /*4130*/  BSYNC B1 ;  /* 0x0000000000017941 */ /* 0x000fea0003800000 */
.L_x_69:
        /* <DEDUP_REMOVED lines=12> */
.L_x_72:
[----:B------:R-:W-:Y:S05]  /*4200*/  BSYNC B1 ;  /* 0x0000000000017941 */ /* 0x000fea0003800000 */
.L_x_71:
        /* <DEDUP_REMOVED lines=12> */
.L_x_74:
[----:B------:R-:W-:Y:S05]  /*42d0*/  BSYNC B1 ;  /* 0x0000000000017941 */ /* 0x000fea0003800000 */
.L_x_73:
        /* <DEDUP_REMOVED lines=12> */
.L_x_76:
[----:B------:R-:W-:Y:S05]  /*43a0*/  BSYNC B1 ;  /* 0x0000000000017941 */ /* 0x000fea0003800000 */
.L_x_75:
        /* <DEDUP_REMOVED lines=12> */
.L_x_78:
[----:B------:R-:W-:Y:S05]  /*4470*/  BSYNC B1 ;  /* 0x0000000000017941 */ /* 0x000fea0003800000 */
.L_x_77:
        /* <DEDUP_REMOVED lines=12> */
.L_x_80:
[----:B------:R-:W-:Y:S05]  /*4540*/  BSYNC B1 ;  /* 0x0000000000017941 */ /* 0x000fea0003800000 */
.L_x_79:
        /* <DEDUP_REMOVED lines=12> */
.L_x_82:
[----:B------:R-:W-:Y:S05]  /*4610*/  BSYNC B1 ;  /* 0x0000000000017941 */ /* 0x000fea0003800000 */
.L_x_81:
        /* <DEDUP_REMOVED lines=12> */
.L_x_84:
[----:B------:R-:W-:Y:S05]  /*46e0*/  BSYNC B1 ;  /* 0x0000000000017941 */ /* 0x000fea0003800000 */
.L_x_83:
        /* <DEDUP_REMOVED lines=12> */
.L_x_86:
[----:B------:R-:W-:Y:S05]  /*47b0*/  BSYNC B1 ;  /* 0x0000000000017941 */ /* 0x000fea0003800000 */
.L_x_85:
        /* <DEDUP_REMOVED lines=12> */
.L_x_88:
[----:B------:R-:W-:Y:S05]  /*4880*/  BSYNC B1 ;  /* 0x0000000000017941 */ /* 0x000fea0003800000 */
.L_x_87:
        /* <DEDUP_REMOVED lines=12> */
.L_x_90:
[----:B------:R-:W-:Y:S05]  /*4950*/  BSYNC B1 ;  /* 0x0000000000017941 */ /* 0x000fea0003800000 */
.L_x_89:
        /* <DEDUP_REMOVED lines=12> */
.L_x_92:
[----:B------:R-:W-:Y:S05]  /*4a20*/  BSYNC B1 ;  /* 0x0000000000017941 */ /* 0x000fea0003800000 */
.L_x_91:
        /* <DEDUP_REMOVED lines=12> */
.L_x_94:
[----:B------:R-:W-:Y:S05]  /*4af0*/  BSYNC B1 ;  /* 0x0000000000017941 */ /* 0x000fea0003800000 */
.L_x_93:
        /* <DEDUP_REMOVED lines=12> */
.L_x_96:
[----:B------:R-:W-:Y:S05]  /*4bc0*/  BSYNC B1 ;  /* 0x0000000000017941 */ /* 0x000fea0003800000 */
.L_x_95:
        /* <DEDUP_REMOVED lines=12> */
.L_x_98:
[----:B------:R-:W-:Y:S05]  /*4c90*/  BSYNC B1 ;  /* 0x0000000000017941 */ /* 0x000fea0003800000 */
.L_x_97:
        /* <DEDUP_REMOVED lines=12> */
.L_x_100:
[----:B------:R-:W-:Y:S05]  /*4d60*/  BSYNC B1 ;  /* 0x0000000000017941 */ /* 0x000fea0003800000 */
.L_x_99:
        /* <DEDUP_REMOVED lines=12> */
.L_x_102:
[----:B------:R-:W-:Y:S05]  /*4e30*/  BSYNC B1 ;  /* 0x0000000000017941 */ /* 0x000fea0003800000 */
.L_x_101:
        /* <DEDUP_REMOVED lines=12> */
.L_x_104:
[----:B------:R-:W-:Y:S05]  /*4f00*/  BSYNC B1 ;  /* 0x0000000000017941 */ /* 0x000fea0003800000 */
.L_x_103:
        /* <DEDUP_REMOVED lines=12> */
.L_x_106:
[----:B------:R-:W-:Y:S05]  /*4fd0*/  BSYNC B1 ;  /* 0x0000000000017941 */ /* 0x000fea0003800000 */
.L_x_105:
        /* <DEDUP_REMOVED lines=12> */
.L_x_108:
[----:B------:R-:W-:Y:S05]  /*50a0*/  BSYNC B1 ;  /* 0x0000000000017941 */ /* 0x000fea0003800000 */
.L_x_107:
        /* <DEDUP_REMOVED lines=12> */
.L_x_110:
[----:B------:R-:W-:Y:S05]  /*5170*/  BSYNC B1 ;  /* 0x0000000000017941 */ /* 0x000fea0003800000 */
.L_x_109:
        /* <DEDUP_REMOVED lines=12> */
.L_x_112:
[----:B------:R-:W-:Y:S05]  /*5240*/  BSYNC B1 ;  /* 0x0000000000017941 */ /* 0x000fea0003800000 */
.L_x_111:
        /* <DEDUP_REMOVED lines=12> */
.L_x_114:
[----:B------:R-:W-:Y:S05]  /*5310*/  BSYNC B1 ;  /* 0x0000000000017941 */ /* 0x000fea0003800000 */
.L_x_113:
        /* <DEDUP_REMOVED lines=12> */
.L_x_116:
[----:B------:R-:W-:Y:S05]  /*53e0*/  BSYNC B1 ;  /* 0x0000000000017941 */ /* 0x000fea0003800000 */
.L_x_115:
        /* <DEDUP_REMOVED lines=12> */
.L_x_118:
[----:B------:R-:W-:Y:S05]  /*54b0*/  BSYNC B1 ;  /* 0x0000000000017941 */ /* 0x000fea0003800000 */
.L_x_117:
        /* <DEDUP_REMOVED lines=12> */
.L_x_120:
[----:B------:R-:W-:Y:S05]  /*5580*/  BSYNC B1 ;  /* 0x0000000000017941 */ /* 0x000fea0003800000 */
.L_x_119:
        /* <DEDUP_REMOVED lines=12> */
.L_x_122:
[----:B------:R-:W-:Y:S05]  /*5650*/  BSYNC B1 ;  /* 0x0000000000017941 */ /* 0x000fea0003800000 */
.L_x_121:
        /* <DEDUP_REMOVED lines=12> */
.L_x_124:
[----:B------:R-:W-:Y:S05]  /*5720*/  BSYNC B1 ;  /* 0x0000000000017941 */ /* 0x000fea0003800000 */
.L_x_123:
        /* <DEDUP_REMOVED lines=12> */
.L_x_126:
[----:B------:R-:W-:Y:S05]  /*57f0*/  BSYNC B1 ;  /* 0x0000000000017941 */ /* 0x000fea0003800000 */
.L_x_125:
        /* <DEDUP_REMOVED lines=12> */
.L_x_128:
[----:B------:R-:W-:Y:S05]  /*58c0*/  BSYNC B1 ;  /* 0x0000000000017941 */ /* 0x000fea0003800000 */
.L_x_127:
        /* <DEDUP_REMOVED lines=12> */
.L_x_130:
[----:B------:R-:W-:Y:S05]  /*5990*/  BSYNC B1 ;  /* 0x0000000000017941 */ /* 0x000fea0003800000 */
.L_x_129:
        /* <DEDUP_REMOVED lines=12> */
.L_x_132:
[----:B------:R-:W-:Y:S05]  /*5a60*/  BSYNC B1 ;  /* 0x0000000000017941 */ /* 0x000fea0003800000 */
.L_x_131:
        /* <DEDUP_REMOVED lines=12> */
.L_x_134:
[----:B------:R-:W-:Y:S05]  /*5b30*/  BSYNC B1 ;  /* 0x0000000000017941 */ /* 0x000fea0003800000 */
.L_x_133:
        /* <DEDUP_REMOVED lines=12> */
.L_x_136:
[----:B------:R-:W-:Y:S05]  /*5c00*/  BSYNC B1 ;  /* 0x0000000000017941 */ /* 0x000fea0003800000 */
.L_x_135:
        /* <DEDUP_REMOVED lines=12> */
.L_x_138:
[----:B------:R-:W-:Y:S05]  /*5cd0*/  BSYNC B1 ;  /* 0x0000000000017941 */ /* 0x000fea0003800000 */
.L_x_137:
        /* <DEDUP_REMOVED lines=12> */
.L_x_140:
[----:B------:R-:W-:Y:S05]  /*5da0*/  BSYNC B1 ;  /* 0x0000000000017941 */ /* 0x000fea0003800000 */
.L_x_139:
        /* <DEDUP_REMOVED lines=12> */
.L_x_142:
[----:B------:R-:W-:Y:S05]  /*5e70*/  BSYNC B1 ;  /* 0x0000000000017941 */ /* 0x000fea0003800000 */
.L_x_141:
        /* <DEDUP_REMOVED lines=12> */
.L_x_144:
[----:B------:R-:W-:Y:S05]  /*5f40*/  BSYNC B1 ;  /* 0x0000000000017941 */ /* 0x000fea0003800000 */
.L_x_143:
        /* <DEDUP_REMOVED lines=12> */
.L_x_146:
[----:B------:R-:W-:Y:S05]  /*6010*/  BSYNC B1 ;  /* 0x0000000000017941 */ /* 0x000fea0003800000 */
.L_x_145:
        /* <DEDUP_REMOVED lines=12> */
.L_x_148:
[----:B------:R-:W-:Y:S05]  /*60e0*/  BSYNC B1 ;  /* 0x0000000000017941 */ /* 0x000fea0003800000 */
.L_x_147:
[----:B-----5:R-:W-:Y:S01]  /*60f0*/  LOP3.LUT R28, R28, 0xff, RZ, 0xc0, !PT ;  /* 0x000000ff1c1c7812 */ /* 0x020fe200078ec0ff */
[----:B------:R-:W-:Y:S01]  /*6100*/  BSSY B1, `(.L_x_149) ;  /* 0x000000b000017945 */ /* 0x000fe20003800000 */
[----:B------:R-:W-:Y:S02]  /*6110*/  ISETP.LT.OR P4, PT, R27, 0x6a, !P2 ;  /* 0x0000006a1b00780c */ /* 0x000fe40005781670 */
[----:B------:R-:W-:-:S05]  /*6120*/  F2FP.F16.E5M2.UNPACK_B R28, R28 ;  /* 0x0000001cff1c723e */ /* 0x000fca00020004ff */
[----:B------:R-:W-:-:S05]  /*6130*/  HADD2.F32 R28, -RZ, R28.H0_H0 ;  /* 0x2000001cff1c7230 */ /* 0x000fca0000004100 */
[----:B------:R-:W-:-:S04]  /*6140*/  FMUL R28, R28, R9 ;  /* 0x000000091c1c7220 */ /* 0x000fc80000400000 */
[----:B------:R-:W-:Y:S01]  /*6150*/  FFMA R28, R23, R8, R28 ;  /* 0x00000008171c7223 */ /* 0x000fe2000000001c */
[----:B------:R-:W-:-:S04]  /*6160*/  PRMT R23, RZ, 0x7610, R23 ;  /* 0x00007610ff177816 */ /* 0x000fc80000000017 */
[----:B----4-:R-:W-:-:S05]  /*6170*/  F2FP.SATFINITE.E5M2.F32.PACK_AB_MERGE_C R29, RZ, R28, RZ ;  /* 0x0000001cff1d723e */ /* 0x010fca00048060ff */
[----:B------:R4:W-:Y:S01]  /*6180*/  @!P5 STG.E.U8 desc[UR16][R10.64+0x68], R29 ;  /* 0x0000681d0a00d986 */ /* 0x0009e2000c101110 */
[----:B------:R-:W-:Y:S05]  /*6190*/  @P4 BRA `(.L_x_150) ;  /* 0x0000000000044947 */ /* 0x000fea0003800000 */
[----:B------:R0:W5:Y:S02]  /*61a0*/  LDG.E.U8 R23, desc[UR16][R24.64+0x69] ;  /* 0x0000691018177981 */ /* 0x000164000c1e1100 */
.L_x_150:
[----:B------:R-:W-:Y:S05]  /*61b0*/  BSYNC B1 ;  /* 0x0000000000017941 */ /* 0x000fea0003800000 */
.L_x_149:
        /* <DEDUP_REMOVED lines=8> */
[----:B------:R-:W-:-:S05]  /*6240*/  F2FP.SATFINITE.E5M2.F32.PACK_AB_MERGE_C R23, RZ, R23, RZ ;  /* 0x00000017ff17723e */ /* 0x000fca00048060ff */
[----:B------:R0:W-:Y:S01]  /*6250*/  @!P4 STG.E.U8 desc[UR16][R10.64+0x69], R23 ;  /* 0x000069170a00c986 */ /* 0x0001e2000c101110 */
[----:B------:R-:W-:Y:S05]  /*6260*/  @P5 BRA `(.L_x_152) ;  /* 0x0000000000045947 */ /* 0x000fea0003800000 */
[----:B------:R0:W5:Y:S02]  /*6270*/  LDG.E.U8 R22, desc[UR16][R6.64+0x70] ;  /* 0x0000701006167981 */ /* 0x000164000c1e1100 */
.L_x_152:
[----:B------:R-:W-:Y:S05]  /*6280*/  BSYNC B1 ;  /* 0x0000000000017941 */ /* 0x000fea0003800000 */
.L_x_151:
        /* <DEDUP_REMOVED lines=8> */
[----:B0-----:R-:W-:-:S05]  /*6310*/  F2FP.SATFINITE.E5M2.F32.PACK_AB_MERGE_C R23, RZ, R22, RZ ;  /* 0x00000016ff17723e */ /* 0x001fca00048060ff */
[----:B------:R0:W-:Y:S01]  /*6320*/  @!P5 STG.E.U8 desc[UR16][R12.64+0x70], R23 ;  /* 0x000070170c00d986 */ /* 0x0001e2000c101110 */
[----:B------:R-:W-:Y:S05]  /*6330*/  @P4 BRA `(.L_x_154) ;  /* 0x0000000000044947 */ /* 0x000fea0003800000 */
[----:B------:R0:W5:Y:S02]  /*6340*/  LDG.E.U8 R21, desc[UR16][R6.64+0x71] ;  /* 0x0000711006157981 */ /* 0x000164000c1e1100 */
.L_x_154:
[----:B------:R-:W-:Y:S05]  /*6350*/  BSYNC B1 ;  /* 0x0000000000017941 */ /* 0x000fea0003800000 */
.L_x_153:
        /* <DEDUP_REMOVED lines=12> */
.L_x_156:
[----:B------:R-:W-:Y:S05]  /*6420*/  BSYNC B1 ;  /* 0x0000000000017941 */ /* 0x000fea0003800000 */
.L_x_155:
        /* <DEDUP_REMOVED lines=12> */
.L_x_158:
[----:B------:R-:W-:Y:S05]  /*64f0*/  BSYNC B1 ;  /* 0x0000000000017941 */ /* 0x000fea0003800000 */
.L_x_157:
        /* <DEDUP_REMOVED lines=12> */
.L_x_160:
[----:B------:R-:W-:Y:S05]  /*65c0*/  BSYNC B1 ;  /* 0x0000000000017941 */ /* 0x000fea0003800000 */
.L_x_159:
        /* <DEDUP_REMOVED lines=12> */
.L_x_162:
[----:B------:R-:W-:Y:S05]  /*6690*/  BSYNC B1 ;  /* 0x0000000000017941 */ /* 0x000fea0003800000 */
.L_x_161:
[----:B-----5:R-:W-:Y:S01]  /*66a0*/  LOP3.LUT R15, R15, 0xff, RZ, 0xc0, !PT ;  /* 0x000000ff0f0f7812 */ /* 0x020fe200078ec0ff */
[----:B------:R-:W-:Y:S01]  /*66b0*/  BSSY B1, `(.L_x_163) ;  /* 0x000000b000017945 */ /* 0x000fe20003800000 */
[----:B------:R-:W-:Y:S02]  /*66c0*/  ISETP.LT.OR P4, PT, R27, 0x79, !P2 ;  /* 0x000000791b00780c */ /* 0x000fe40005781670 */
[----:B------:R-:W-:-:S05]  /*66d0*/  F2FP.F16.E5M2.UNPACK_B R15, R15 ;  /* 0x0000000fff0f723e */ /* 0x000fca00020004ff */
[----:B0-2---:R-:W-:-:S05]  /*66e0*/  HADD2.F32 R6, -RZ, R15.H0_H0 ;  /* 0x2000000fff067230 */ /* 0x005fca0000004100 */
[----:B------:R-:W-:Y:S01]  /*66f0*/  FMUL R7, R6, R9 ;  /* 0x0000000906077220 */ /* 0x000fe20000400000 */
[----:B------:R-:W-:-:S03]  /*6700*/  PRMT R6, RZ, 0x7610, R6 ;  /* 0x00007610ff067816 */ /* 0x000fc60000000006 */
[----:B------:R-:W-:-:S05]  /*6710*/  FFMA R7, R14, R8, R7 ;  /* 0x000000080e077223 */ /* 0x000fca0000000007 */
[----:B------:R-:W-:-:S05]  /*6720*/  F2FP.SATFINITE.E5M2.F32.PACK_AB_MERGE_C R7, RZ, R7, RZ ;  /* 0x00000007ff07723e */ /* 0x000fca00048060ff */
[----:B------:R0:W-:Y:S01]  /*6730*/  @!P1 STG.E.U8 desc[UR16][R12.64+0x79], R7 ;  /* 0x000079070c009986 */ /* 0x0001e2000c101110 */
[----:B------:R-:W-:Y:S05]  /*6740*/  @P4 BRA `(.L_x_164) ;  /* 0x0000000000044947 */ /* 0x000fea0003800000 */
[----:B------:R2:W5:Y:S02]  /*6750*/  LDG.E.U8 R6, desc[UR16][R24.64+0x78] ;  /* 0x0000781018067981 */ /* 0x000564000c1e1100 */
.L_x_164:
[----:B------:R-:W-:Y:S05]  /*6760*/  BSYNC B1 ;  /* 0x0000000000017941 */ /* 0x000fea0003800000 */
.L_x_163:
[----:B-----5:R-:W-:Y:S01]  /*6770*/  LOP3.LUT R6, R6, 0xff, RZ, 0xc0, !PT ;  /* 0x000000ff06067812 */ /* 0x020fe200078ec0ff */
[----:B------:R-:W-:Y:S01]  /*6780*/  BSSY B1, `(.L_x_165) ;  /* 0x000000b000017945 */ /* 0x000fe20003800000 */
[----:B------:R-:W-:Y:S02]  /*6790*/  ISETP.LT.OR P2, PT, R27, 0x7a, !P2 ;  /* 0x0000007a1b00780c */ /* 0x000fe40005741670 */
[----:B------:R-:W-:-:S05]  /*67a0*/  F2FP.F16.E5M2.UNPACK_B R6, R6 ;  /* 0x00000006ff06723e */ /* 0x000fca00020004ff */
[----:B------:R-:W-:-:S05]  /*67b0*/  HADD2.F32 R6, -RZ, R6.H0_H0 ;  /* 0x20000006ff067230 */ /* 0x000fca0000004100 */
[----:B------:R-:W-:-:S04]  /*67c0*/  FMUL R6, R6, R9 ;  /* 0x0000000906067220 */ /* 0x000fc80000400000 */
[----:B------:R-:W-:-:S05]  /*67d0*/  FFMA R6, R17, R8, R6 ;  /* 0x0000000811067223 */ /* 0x000fca0000000006 */
[----:B0-----:R-:W-:Y:S02]  /*67e0*/  F2FP.SATFINITE.E5M2.F32.PACK_AB_MERGE_C R7, RZ, R6, RZ ;  /* 0x00000006ff07723e */ /* 0x001fe400048060ff */
[----:B------:R-:W-:-:S03]  /*67f0*/  PRMT R6, RZ, 0x7610, R6 ;  /* 0x00007610ff067816 */ /* 0x000fc60000000006 */
[----:B------:R0:W-:Y:S01]  /*6800*/  @!P4 STG.E.U8 desc[UR16][R10.64+0x78], R7 ;  /* 0x000078070a00c986 */ /* 0x0001e2000c101110 */
[----:B------:R-:W-:Y:S05]  /*6810*/  @P2 BRA `(.L_x_166) ;  /* 0x0000000000042947 */ /* 0x000fea0003800000 */
[----:B------:R0:W5:Y:S02]  /*6820*/  LDG.E.U8 R6, desc[UR16][R24.64+0x79] ;  /* 0x0000791018067981 */ /* 0x000164000c1e1100 */
.L_x_166:
[----:B------:R-:W-:Y:S05]  /*6830*/  BSYNC B1 ;  /* 0x0000000000017941 */ /* 0x000fea0003800000 */
.L_x_165:
[----:B------:R-:W-:Y:S05]  /*6840*/  @P2 BRA `(.L_x_167) ;  /* 0x0000001000282947 */ /* 0x000fea0003800000 */
[----:B-----5:R-:W-:-:S04]  /*6850*/  LOP3.LUT R6, R6, 0xff, RZ, 0xc0, !PT ;  /* 0x000000ff06067812 */ /* 0x020fc800078ec0ff */
[----:B------:R-:W-:-:S05]  /*6860*/  F2FP.F16.E5M2.UNPACK_B R6, R6 ;  /* 0x00000006ff06723e */ /* 0x000fca00020004ff */
[----:B------:R-:W-:-:S05]  /*6870*/  HADD2.F32 R6, -RZ, R6.H0_H0 ;  /* 0x20000006ff067230 */ /* 0x000fca0000004100 */
[----:B0-----:R-:W-:-:S04]  /*6880*/  FMUL R7, R6, R9 ;  /* 0x0000000906077220 */ /* 0x001fc80000400000 */
[----:B------:R-:W-:-:S05]  /*6890*/  FFMA R7, R16, R8, R7 ;  /* 0x0000000810077223 */ /* 0x000fca0000000007 */
[----:B------:R-:W-:-:S05]  /*68a0*/  F2FP.SATFINITE.E5M2.F32.PACK_AB_MERGE_C R7, RZ, R7, RZ ;  /* 0x00000007ff07723e */ /* 0x000fca00048060ff */
[----:B------:R0:W-:Y:S01]  /*68b0*/  STG.E.U8 desc[UR16][R10.64+0x79], R7 ;  /* 0x000079070a007986 */ /* 0x0001e2000c101110 */
[----:B------:R-:W-:Y:S05]  /*68c0*/  BRA `(.L_x_167) ;  /* 0x0000001000087947 */ /* 0x000fea0003800000 */
.L_x_38:
[----:B------:R-:W-:Y:S01]  /*68d0*/  ISETP.GE.AND P2, PT, R33, 0x1, PT ;  /* 0x000000012100780c */ /* 0x000fe20003f46270 */
[-C--:B--2---:R-:W-:Y:S01]  /*68e0*/  FMUL R141, R141, R8.reuse ;  /* 0x000000088d8d7220 */ /* 0x084fe20000400000 */
[-C--:B------:R-:W-:Y:S01]  /*68f0*/  FMUL R140, R140, R8.reuse ;  /* 0x000000088c8c7220 */ /* 0x080fe20000400000 */
[----:B------:R-:W-:Y:S01]  /*6900*/  ISETP.GE.AND P1, PT, R33, 0x9, PT ;  /* 0x000000092100780c */ /* 0x000fe20003f26270 */
[-C--:B------:R-:W-:Y:S01]  /*6910*/  FMUL R138, R138, R8.reuse ;  /* 0x000000088a8a7220 */ /* 0x080fe20000400000 */
[----:B------:R-:W-:Y:S01]  /*6920*/  ISETP.LT.OR P5, PT, R27, 0x1, !P2 ;  /* 0x000000011b00780c */ /* 0x000fe200057a1670 */
[-C--:B------:R-:W-:Y:S01]  /*6930*/  FMUL R139, R139, R8.reuse ;  /* 0x000000088b8b7220 */ /* 0x080fe20000400000 */
[----:B------:R-:W-:Y:S01]  /*6940*/  ISETP.LT.OR P4, PT, R27, 0x2, !P2 ;  /* 0x000000021b00780c */ /* 0x000fe20005781670 */
[-C--:B------:R-:W-:Y:S01]  /*6950*/  FMUL R137, R137, R8.reuse ;  /* 0x0000000889897220 */ /* 0x080fe20000400000 */
[----:B------:R-:W-:Y:S01]  /*6960*/  F2FP.SATFINITE.E5M2.F32.PACK_AB_MERGE_C R141, RZ, R141, RZ ;  /* 0x0000008dff8d723e */ /* 0x000fe200048060ff */
[----:B------:R-:W-:Y:S01]  /*6970*/  FMUL R136, R136, R8 ;  /* 0x0000000888887220 */ /* 0x000fe20000400000 */
[----:B------:R-:W-:Y:S01]  /*6980*/  F2FP.SATFINITE.E5M2.F32.PACK_AB_MERGE_C R7, RZ, R140, RZ ;  /* 0x0000008cff07723e */ /* 0x000fe200048060ff */
[-C--:B------:R-:W-:Y:S01]  /*6990*/  FMUL R135, R135, R8.reuse ;  /* 0x0000000887877220 */ /* 0x080fe20000400000 */
[C---:B------:R-:W-:Y:S01]  /*69a0*/  ISETP.LT.OR P6, PT, R27.reuse, 0x9, !P2 ;  /* 0x000000091b00780c */ /* 0x040fe200057c1670 */
[----:B------:R-:W-:Y:S01]  /*69b0*/  FMUL R134, R134, R8 ;  /* 0x0000000886867220 */ /* 0x000fe20000400000 */
[----:B------:R-:W-:Y:S01]  /*69c0*/  F2FP.SATFINITE.E5M2.F32.PACK_AB_MERGE_C R25, RZ, R138, RZ ;  /* 0x0000008aff19723e */ /* 0x000fe200048060ff */
[-C--:B------:R-:W-:Y:S01]  /*69d0*/  FMUL R132, R132, R8.reuse ;  /* 0x0000000884847220 */ /* 0x080fe20000400000 */
[----:B------:R-:W-:Y:S01]  /*69e0*/  F2FP.SATFINITE.E5M2.F32.PACK_AB_MERGE_C R139, RZ, R139, RZ ;  /* 0x0000008bff8b723e */ /* 0x000fe200048060ff */
[----:B------:R-:W-:Y:S01]  /*69f0*/  @!P5 STG.E.U8 desc[UR16][R12.64], R141 ;  /* 0x0000008d0c00d986 */ /* 0x000fe2000c101110 */
[----:B------:R-:W-:Y:S01]  /*6a00*/  ISETP.LT.OR P5, PT, R27, 0x2, !P1 ;  /* 0x000000021b00780c */ /* 0x000fe20004fa1670 */
[-C--:B------:R-:W-:Y:S01]  /*6a10*/  FMUL R133, R133, R8.reuse ;  /* 0x0000000885857220 */ /* 0x080fe20000400000 */
[----:B------:R-:W-:Y:S01]  /*6a20*/  F2FP.SATFINITE.E5M2.F32.PACK_AB_MERGE_C R137, RZ, R137, RZ ;  /* 0x00000089ff89723e */ /* 0x000fe200048060ff */
[----:B------:R0:W-:Y:S01]  /*6a30*/  @!P4 STG.E.U8 desc[UR16][R12.64+0x1], R7 ;  /* 0x000001070c00c986 */ /* 0x0001e2000c101110 */
[----:B------:R-:W-:Y:S01]  /*6a40*/  ISETP.LT.OR P4, PT, R27, 0x1, !P1 ;  /* 0x000000011b00780c */ /* 0x000fe20004f81670 */
[-C--:B------:R-:W-:Y:S01]  /*6a50*/  FMUL R131, R131, R8.reuse ;  /* 0x0000000883837220 */ /* 0x080fe20000400000 */
[----:B------:R-:W-:Y:S01]  /*6a60*/  F2FP.SATFINITE.E5M2.F32.PACK_AB_MERGE_C R135, RZ, R135, RZ ;  /* 0x00000087ff87723e */ /* 0x000fe200048060ff */
[----:B------:R-:W-:Y:S01]  /*6a70*/  FMUL R130, R130, R8 ;  /* 0x0000000882827220 */ /* 0x000fe20000400000 */
[----:B------:R-:W-:Y:S01]  /*6a80*/  F2FP.SATFINITE.E5M2.F32.PACK_AB_MERGE_C R29, RZ, R134, RZ ;  /* 0x00000086ff1d723e */ /* 0x000fe200048060ff */
[-C--:B------:R-:W-:Y:S01]  /*6a90*/  FMUL R129, R129, R8.reuse ;  /* 0x0000000881817220 */ /* 0x080fe20000400000 */
[----:B------:R-:W-:Y:S01]  /*6aa0*/  F2FP.SATFINITE.E5M2.F32.PACK_AB_MERGE_C R133, RZ, R133, RZ ;  /* 0x00000085ff85723e */ /* 0x000fe200048060ff */
[-C--:B------:R-:W-:Y:S01]  /*6ab0*/  FMUL R128, R128, R8.reuse ;  /* 0x0000000880807220 */ /* 0x080fe20000400000 */
[----:B------:R-:W-:Y:S01]  /*6ac0*/  F2FP.SATFINITE.E5M2.F32.PACK_AB_MERGE_C R131, RZ, R131, RZ ;  /* 0x00000083ff83723e */ /* 0x000fe200048060ff */
[----:B------:R1:W-:Y:S01]  /*6ad0*/  @!P5 STG.E.U8 desc[UR16][R10.64+0x1], R25 ;  /* 0x000001190a00d986 */ /* 0x0003e2000c101110 */
[C---:B------:R-:W-:Y:S01]  /*6ae0*/  ISETP.LT.OR P5, PT, R27.reuse, 0xa, !P2 ;  /* 0x0000000a1b00780c */ /* 0x040fe200057a1670 */
[----:B------:R-:W-:Y:S01]  /*6af0*/  FMUL R126, R126, R8 ;  /* 0x000000087e7e7220 */ /* 0x000fe20000400000 */
[----:B0-----:R-:W-:Y:S01]  /*6b00*/  F2FP.SATFINITE.E5M2.F32.PACK_AB_MERGE_C R7, RZ, R136, RZ ;  /* 0x00000088ff07723e */ /* 0x001fe200048060ff */
[----:B------:R-:W-:Y:S01]  /*6b10*/  @!P4 STG.E.U8 desc[UR16][R10.64], R139 ;  /* 0x0000008b0a00c986 */ /* 0x000fe2000c101110 */
[----:B------:R-:W-:Y:S01]  /*6b20*/  ISETP.LT.OR P4, PT, R27, 0x9, !P1 ;  /* 0x000000091b00780c */ /* 0x000fe20004f81670 */
[-C--:B------:R-:W-:Y:S01]  /*6b30*/  FMUL R127, R127, R8.reuse ;  /* 0x000000087f7f7220 */ /* 0x080fe20000400000 */
[----:B------:R-:W-:Y:S01]  /*6b40*/  F2FP.SATFINITE.E5M2.F32.PACK_AB_MERGE_C R129, RZ, R129, RZ ;  /* 0x00000081ff81723e */ /* 0x000fe200048060ff */
[----:B------:R-:W-:Y:S01]  /*6b50*/  @!P6 STG.E.U8 desc[UR16][R12.64+0x8], R137 ;  /* 0x000008890c00e986 */ /* 0x000fe2000c101110 */
[----:B------:R-:W-:Y:S01]  /*6b60*/  ISETP.LT.OR P6, PT, R27, 0xa, !P1 ;  /* 0x0000000a1b00780c */ /* 0x000fe20004fc1670 */
[-C--:B------:R-:W-:Y:S01]  /*6b70*/  FMUL R125, R125, R8.reuse ;  /* 0x000000087d7d7220 */ /* 0x080fe20000400000 */
[----:B------:R-:W-:Y:S01]  /*6b80*/  F2FP.SATFINITE.E5M2.F32.PACK_AB_MERGE_C R127, RZ, R127, RZ ;  /* 0x0000007fff7f723e */ /* 0x000fe200048060ff */
[----:B------:R-:W-:Y:S01]  /*6b90*/  FMUL R124, R124, R8 ;  /* 0x000000087c7c7220 */ /* 0x000fe20000400000 */
[----:B-1----:R-:W-:Y:S01]  /*6ba0*/  F2FP.SATFINITE.E5M2.F32.PACK_AB_MERGE_C R25, RZ, R132, RZ ;  /* 0x00000084ff19723e */ /* 0x002fe200048060ff */
[----:B------:R0:W-:Y:S01]  /*6bb0*/  @!P5 STG.E.U8 desc[UR16][R12.64+0x9], R7 ;  /* 0x000009070c00d986 */ /* 0x0001e2000c101110 */
[----:B------:R-:W-:Y:S01]  /*6bc0*/  ISETP.LT.OR P5, PT, R27, 0x12, !P2 ;  /* 0x000000121b00780c */ /* 0x000fe200057a1670 */
[-C--:B------:R-:W-:Y:S01]  /*6bd0*/  FMUL R123, R123, R8.reuse ;  /* 0x000000087b7b7220 */ /* 0x080fe20000400000 */
[----:B------:R-:W-:Y:S01]  /*6be0*/  F2FP.SATFINITE.E5M2.F32.PACK_AB_MERGE_C R125, RZ, R125, RZ ;  /* 0x0000007dff7d723e */ /* 0x000fe200048060ff */
[----:B------:R-:W-:Y:S01]  /*6bf0*/  @!P4 STG.E.U8 desc[UR16][R10.64+0x8], R135 ;  /* 0x000008870a00c986 */ /* 0x000fe2000c101110 */
[C---:B------:R-:W-:Y:S01]  /*6c00*/  ISETP.LT.OR P4, PT, R27.reuse, 0x11, !P2 ;  /* 0x000000111b00780c */ /* 0x040fe20005781670 */
[-C--:B------:R-:W-:Y:S01]  /*6c10*/  FMUL R122, R122, R8.reuse ;  /* 0x000000087a7a7220 */ /* 0x080fe20000400000 */
[----:B------:R-:W-:Y:S01]  /*6c20*/  F2FP.SATFINITE.E5M2.F32.PACK_AB_MERGE_C R123, RZ, R123, RZ ;  /* 0x0000007bff7b723e */ /* 0x000fe200048060ff */
[----:B------:R1:W-:Y:S01]  /*6c30*/  @!P6 STG.E.U8 desc[UR16][R10.64+0x9], R29 ;  /* 0x0000091d0a00e986 */ /* 0x0003e2000c101110 */
[----:B------:R-:W-:Y:S01]  /*6c40*/  ISETP.LT.OR P6, PT, R27, 0x11, !P1 ;  /* 0x000000111b00780c */ /* 0x000fe20004fc1670 */
[-C--:B------:R-:W-:Y:S01]  /*6c50*/  FMUL R120, R120, R8.reuse ;  /* 0x0000000878787220 */ /* 0x080fe20000400000 */
[----:B------:R-:W-:Y:S01]  /*6c60*/  FMUL R121, R121, R8 ;  /* 0x0000000879797220 */ /* 0x000fe20000400000 */
[----:B0-----:R-:W-:Y:S01]  /*6c70*/  F2FP.SATFINITE.E5M2.F32.PACK_AB_MERGE_C R7, RZ, R130, RZ ;  /* 0x00000082ff07723e */ /* 0x001fe200048060ff */
[-C--:B------:R-:W-:Y:S01]  /*6c80*/  FMUL R119, R119, R8.reuse ;  /* 0x0000000877777220 */ /* 0x080fe20000400000 */
[----:B------:R0:W-:Y:S01]  /*6c90*/  @!P5 STG.E.U8 desc[UR16][R12.64+0x11], R25 ;  /* 0x000011190c00d986 */ /* 0x0001e2000c101110 */
[C---:B------:R-:W-:Y:S01]  /*6ca0*/  ISETP.LT.OR P5, PT, R27.reuse, 0x12, !P1 ;  /* 0x000000121b00780c */ /* 0x040fe20004fa1670 */
[-C--:B------:R-:W-:Y:S01]  /*6cb0*/  FMUL R118, R118, R8.reuse ;  /* 0x0000000876767220 */ /* 0x080fe20000400000 */
[----:B------:R-:W-:Y:S01]  /*6cc0*/  F2FP.SATFINITE.E5M2.F32.PACK_AB_MERGE_C R121, RZ, R121, RZ ;  /* 0x00000079ff79723e */ /* 0x000fe200048060ff */
[----:B------:R-:W-:Y:S01]  /*6cd0*/  @!P4 STG.E.U8 desc[UR16][R12.64+0x10], R133 ;  /* 0x000010850c00c986 */ /* 0x000fe2000c101110 */
[----:B------:R-:W-:Y:S01]  /*6ce0*/  ISETP.LT.OR P4, PT, R27, 0x19, !P2 ;  /* 0x000000191b00780c */ /* 0x000fe20005781670 */
[----:B------:R-:W-:Y:S01]  /*6cf0*/  FMUL R117, R117, R8 ;  /* 0x0000000875757220 */ /* 0x000fe20000400000 */
[----:B-1----:R-:W-:Y:S01]  /*6d00*/  F2FP.SATFINITE.E5M2.F32.PACK_AB_MERGE_C R29, RZ, R128, RZ ;  /* 0x00000080ff1d723e */ /* 0x002fe200048060ff */
[----:B------:R-:W-:Y:S01]  /*6d10*/  @!P6 STG.E.U8 desc[UR16][R10.64+0x10], R131 ;  /* 0x000010830a00e986 */ /* 0x000fe2000c101110 */
[C---:B------:R-:W-:Y:S01]  /*6d20*/  ISETP.LT.OR P6, PT, R27.reuse, 0x1a, !P2 ;  /* 0x0000001a1b00780c */ /* 0x040fe200057c1670 */
[-C--:B------:R-:W-:Y:S01]  /*6d30*/  FMUL R116, R116, R8.reuse ;  /* 0x0000000874747220 */ /* 0x080fe20000400000 */
[----:B------:R-:W-:Y:S01]  /*6d40*/  F2FP.SATFINITE.E5M2.F32.PACK_AB_MERGE_C R119, RZ, R119, RZ ;  /* 0x00000077ff77723e */ /* 0x000fe200048060ff */
[----:B------:R-:W-:Y:S01]  /*6d50*/  FMUL R114, R114, R8 ;  /* 0x0000000872727220 */ /* 0x000fe20000400000 */
[----:B0-----:R-:W-:Y:S01]  /*6d60*/  F2FP.SATFINITE.E5M2.F32.PACK_AB_MERGE_C R25, RZ, R126, RZ ;  /* 0x0000007eff19723e */ /* 0x001fe200048060ff */
[----:B------:R0:W-:Y:S01]  /*6d70*/  @!P5 STG.E.U8 desc[UR16][R10.64+0x11], R7 ;  /* 0x000011070a00d986 */ /* 0x0001e2000c101110 */
[----:B------:R-:W-:Y:S01]  /*6d80*/  ISETP.LT.OR P5, PT, R27, 0x1a, !P1 ;  /* 0x0000001a1b00780c */ /* 0x000fe20004fa1670 */
        /* <DEDUP_REMOVED lines=11> */
[----:B0-----:R-:W-:Y:S01]  /*6e40*/  F2FP.SATFINITE.E5M2.F32.PACK_AB_MERGE_C R7, RZ, R124, RZ ;  /* 0x0000007cff07723e */ /* 0x001fe200048060ff */
[----:B------:R0:W-:Y:S01]  /*6e50*/  @!P5 STG.E.U8 desc[UR16][R10.64+0x19], R25 ;  /* 0x000019190a00d986 */ /* 0x0001e2000c101110 */
[C---:B------:R-:W-:Y:S01]  /*6e60*/  ISETP.LT.OR P5, PT, R27.reuse, 0x22, !P2 ;  /* 0x000000221b00780c */ /* 0x040fe200057a1670 */
[-C--:B------:R-:W-:Y:S01]  /*6e70*/  FMUL R110, R110, R8.reuse ;  /* 0x000000086e6e7220 */ /* 0x080fe20000400000 */
[----:B------:R-:W-:Y:S01]  /*6e80*/  F2FP.SATFINITE.E5M2.F32.PACK_AB_MERGE_C R111, RZ, R111, RZ ;  /* 0x0000006fff6f723e */ /* 0x000fe200048060ff */
[----:B------:R-:W-:Y:S01]  /*6e90*/  @!P4 STG.E.U8 desc[UR16][R10.64+0x18], R127 ;  /* 0x0000187f0a00c986 */ /* 0x000fe2000c101110 */
[C---:B------:R-:W-:Y:S01]  /*6ea0*/  ISETP.LT.OR P4, PT, R27.reuse, 0x21, !P1 ;  /* 0x000000211b00780c */ /* 0x040fe20004f81670 */
[----:B------:R-:W-:Y:S01]  /*6eb0*/  FMUL R108, R108, R8 ;  /* 0x000000086c6c7220 */ /* 0x000fe20000400000 */
[----:B-1----:R-:W-:Y:S01]  /*6ec0*/  F2FP.SATFINITE.E5M2.F32.PACK_AB_MERGE_C R29, RZ, R122, RZ ;  /* 0x0000007aff1d723e */ /* 0x002fe200048060ff */
[----:B------:R-:W-:Y:S01]  /*6ed0*/  @!P6 STG.E.U8 desc[UR16][R12.64+0x20], R125 ;  /* 0x0000207d0c00e986 */ /* 0x000fe2000c101110 */
[----:B------:R-:W-:Y:S01]  /*6ee0*/  ISETP.LT.OR P6, PT, R27, 0x22, !P1 ;  /* 0x000000221b00780c */ /* 0x000fe20004fc1670 */
[-C--:B------:R-:W-:Y:S01]  /*6ef0*/  FMUL R109, R109, R8.reuse ;  /* 0x000000086d6d7220 */ /* 0x080fe20000400000 */
[----:B------:R-:W-:Y:S01]  /*6f00*/  FMUL R107, R107, R8 ;  /* 0x000000086b6b7220 */ /* 0x000fe20000400000 */
[----:B0-----:R-:W-:Y:S01]  /*6f10*/  F2FP.SATFINITE.E5M2.F32.PACK_AB_MERGE_C R25, RZ, R120, RZ ;  /* 0x00000078ff19723e */ /* 0x001fe200048060ff */
[-C--:B------:R-:W-:Y:S01]  /*6f20*/  FMUL R106, R106, R8.reuse ;  /* 0x000000086a6a7220 */ /* 0x080fe20000400000 */
        /* <DEDUP_REMOVED lines=33> */
[----:B------:R-:W-:Y:S01]  /*7140*/  ISETP.LT.OR P4, PT, R27, 0x31, !P1 ;  /* 0x000000311b00780c */ /* 0x000fe20004f81670 */
[-C--:B------:R-:W-:Y:S01]  /*7150*/  FMUL R97, R97, R8.reuse ;  /* 0x0000000861617220 */ /* 0x080fe20000400000 */
[-C--:B------:R-:W-:Y:S01]  /*7160*/  FMUL R95, R95, R8.reuse ;  /* 0x000000085f5f7220 */ /* 0x080fe20000400000 */
        /* <DEDUP_REMOVED lines=37> */
[-C--:B------:R-:W-:Y:S01]  /*73c0*/  FMUL R19, R19, R8.reuse ;  /* 0x0000000813137220 */ /* 0x080fe20000400000 */
        /* <DEDUP_REMOVED lines=17> */
[----:B------:R-:W-:Y:S01]  /*74e0*/  F2FP.SATFINITE.E5M2.F32.PACK_AB_MERGE_C R15, RZ, R15, RZ ;  /* 0x0000000fff0f723e */ /* 0x000fe200048060ff */
[----:B------:R1:W-:Y:S01]  /*74f0*/  @!P6 STG.E.U8 desc[UR16][R12.64+0x49], R29 ;  /* 0x0000491d0c00e986 */ /* 0x0003e2000c101110 */
[----:B------:R-:W-:-:S02]  /*7500*/  ISETP.LT.OR P6, PT, R27, 0x51, !P2 ;  /* 0x000000511b00780c */ /* 0x000fc400057c1670 */
[----:B------:R-:W-:Y:S02]  /*7510*/  F2FP.SATFINITE.E5M2.F32.PACK_AB_MERGE_C R17, RZ, R17, RZ ;  /* 0x00000011ff11723e */ /* 0x000fe400048060ff */
[----:B0-----:R-:W-:Y:S01]  /*7520*/  F2FP.SATFINITE.E5M2.F32.PACK_AB_MERGE_C R7, RZ, R100, RZ ;  /* 0x00000064ff07723e */ /* 0x001fe200048060ff */
[----:B------:R0:W-:Y:S01]  /*7530*/  @!P5 STG.E.U8 desc[UR16][R10.64+0x49], R25 ;  /* 0x000049190a00d986 */ /* 0x0001e2000c101110 */
[----:B------:R-:W-:-:S03]  /*7540*/  ISETP.LT.OR P5, PT, R27, 0x52, !P2 ;  /* 0x000000521b00780c */ /* 0x000fc600057a1670 */
[----:B------:R-:W-:Y:S01]  /*7550*/  @!P4 STG.E.U8 desc[UR16][R10.64+0x48], R103 ;  /* 0x000048670a00c986 */ /* 0x000fe2000c101110 */
[C---:B------:R-:W-:Y:S02]  /*7560*/  ISETP.LT.OR P4, PT, R27.reuse, 0x51, !P1 ;  /* 0x000000511b00780c */ /* 0x040fe40004f81670 */
[----:B-1----:R-:W-:Y:S01]  /*7570*/  F2FP.SATFINITE.E5M2.F32.PACK_AB_MERGE_C R29, RZ, R98, RZ ;  /* 0x00000062ff1d723e */ /* 0x002fe200048060ff */
[----:B------:R-:W-:Y:S01]  /*7580*/  @!P6 STG.E.U8 desc[UR16][R12.64+0x50], R101 ;  /* 0x000050650c00e986 */ /* 0x000fe2000c101110 */
[----:B------:R-:W-:Y:S02]  /*7590*/  ISETP.LT.OR P6, PT, R27, 0x52, !P1 ;  /* 0x000000521b00780c */ /* 0x000fe40004fc1670 */
[----:B0-----:R-:W-:-:S03]  /*75a0*/  F2FP.SATFINITE.E5M2.F32.PACK_AB_MERGE_C R25, RZ, R96, RZ ;  /* 0x00000060ff19723e */ /* 0x001fc600048060ff */
[----:B------:R0:W-:Y:S01]  /*75b0*/  @!P5 STG.E.U8 desc[UR16][R12.64+0x51], R7 ;  /* 0x000051070c00d986 */ /* 0x0001e2000c101110 */
[----:B------:R-:W-:-:S03]  /*75c0*/  ISETP.LT.OR P5, PT, R27, 0x5a, !P2 ;  /* 0x0000005a1b00780c */ /* 0x000fc600057a1670 */
[----:B------:R-:W-:Y:S01]  /*75d0*/  @!P4 STG.E.U8 desc[UR16][R10.64+0x50], R99 ;  /* 0x000050630a00c986 */ /* 0x000fe2000c101110 */
[----:B------:R-:W-:-:S03]  /*75e0*/  ISETP.LT.OR P4, PT, R27, 0x59, !P2 ;  /* 0x000000591b00780c */ /* 0x000fc60005781670 */
[----:B------:R1:W-:Y:S01]  /*75f0*/  @!P6 STG.E.U8 desc[UR16][R10.64+0x51], R29 ;  /* 0x0000511d0a00e986 */ /* 0x0003e2000c101110 */
[----:B------:R-:W-:Y:S02]  /*7600*/  ISETP.LT.OR P6, PT, R27, 0x59, !P1 ;  /* 0x000000591b00780c */ /* 0x000fe40004fc1670 */
[----:B0-----:R-:W-:-:S03]  /*7610*/  F2FP.SATFINITE.E5M2.F32.PACK_AB_MERGE_C R7, RZ, R94, RZ ;  /* 0x0000005eff07723e */ /* 0x001fc600048060ff */
        /* <DEDUP_REMOVED lines=27> */
[----:B------:R-:W-:Y:S01]  /*77d0*/  @!P6 STG.E.U8 desc[UR16][R10.64+0x69], R29 ;  /* 0x0000691d0a00e986 */ /* 0x000fe2000c101110 */
[----:B------:R-:W-:Y:S02]  /*77e0*/  ISETP.LT.OR P6, PT, R27, 0x71, !P1 ;  /* 0x000000711b00780c */ /* 0x000fe40004fc1670 */
[----:B0-----:R-:W-:-:S03]  /*77f0*/  F2FP.SATFINITE.E5M2.F32.PACK_AB_MERGE_C R7, RZ, R18, RZ ;  /* 0x00000012ff07723e */ /* 0x001fc600048060ff */
[----:B------:R-:W-:Y:S01]  /*7800*/  @!P5 STG.E.U8 desc[UR16][R12.64+0x71], R25 ;  /* 0x000071190c00d986 */ /* 0x000fe2000c101110 */
[C---:B------:R-:W-:Y:S02]  /*7810*/  ISETP.LT.OR P5, PT, R27.reuse, 0x79, !P2 ;  /* 0x000000791b00780c */ /* 0x040fe400057a1670 */
[C---:B------:R-:W-:Y:S01]  /*7820*/  ISETP.LT.OR P2, PT, R27.reuse, 0x7a, !P2 ;  /* 0x0000007a1b00780c */ /* 0x040fe20005741670 */
[----:B------:R0:W-:Y:S01]  /*7830*/  @!P4 STG.E.U8 desc[UR16][R12.64+0x70], R21 ;  /* 0x000070150c00c986 */ /* 0x0001e2000c101110 */
[----:B------:R-:W-:-:S03]  /*7840*/  ISETP.LT.OR P4, PT, R27, 0x72, !P1 ;  /* 0x000000721b00780c */ /* 0x000fc60004f81670 */
[----:B------:R1:W-:Y:S01]  /*7850*/  @!P6 STG.E.U8 desc[UR16][R10.64+0x70], R19 ;  /* 0x000070130a00e986 */ /* 0x0003e2000c101110 */
[C---:B------:R-:W-:Y:S02]  /*7860*/  ISETP.LT.OR P6, PT, R27.reuse, 0x79, !P1 ;  /* 0x000000791b00780c */ /* 0x040fe40004fc1670 */
[----:B------:R-:W-:Y:S02]  /*7870*/  ISETP.LT.OR P1, PT, R27, 0x7a, !P1 ;  /* 0x0000007a1b00780c */ /* 0x000fe40004f21670 */
[----:B0-----:R-:W-:-:S05]  /*7880*/  F2FP.SATFINITE.E5M2.F32.PACK_AB_MERGE_C R21, RZ, R16, RZ ;  /* 0x00000010ff15723e */ /* 0x001fca00048060ff */
[----:B------:R0:W-:Y:S01]  /*7890*/  @!P4 STG.E.U8 desc[UR16][R10.64+0x71], R7 ;  /* 0x000071070a00c986 */ /* 0x0001e2000c101110 */
[----:B-1----:R-:W-:-:S03]  /*78a0*/  F2FP.SATFINITE.E5M2.F32.PACK_AB_MERGE_C R19, RZ, R14, RZ ;  /* 0x0000000eff13723e */ /* 0x002fc600048060ff */
[----:B------:R0:W-:Y:S04]  /*78b0*/  @!P5 STG.E.U8 desc[UR16][R12.64+0x78], R15 ;  /* 0x0000780f0c00d986 */ /* 0x0001e8000c101110 */
[----:B------:R0:W-:Y:S04]  /*78c0*/  @!P2 STG.E.U8 desc[UR16][R12.64+0x79], R19 ;  /* 0x000079130c00a986 */ /* 0x0001e8000c101110 */
[----:B------:R0:W-:Y:S04]  /*78d0*/  @!P6 STG.E.U8 desc[UR16][R10.64+0x78], R17 ;  /* 0x000078110a00e986 */ /* 0x0001e8000c101110 */
[----:B------:R0:W-:Y:S02]  /*78e0*/  @!P1 STG.E.U8 desc[UR16][R10.64+0x79], R21 ;  /* 0x000079150a009986 */ /* 0x0001e4000c101110 */
.L_x_167:
[----:B------:R-:W-:Y:S05]  /*78f0*/  BSYNC B0 ;  /* 0x0000000000007941 */ /* 0x000fea0003800000 */
.L_x_37:
[----:B------:R-:W-:Y:S01]  /*7900*/  ULDC UR6, c[0x0][0xc] ;  /* 0x0000030000067ab9 */ /* 0x000fe20000000800 */
[----:B------:R-:W-:Y:S01]  /*7910*/  ULDC UR7, c[0x0][0x10] ;  /* 0x0000040000077ab9 */ /* 0x000fe20000000800 */
[----:B0-----:R-:W0:Y:S01]  /*7920*/  LDC R7, c[0x0][0x14] ;  /* 0x00000500ff077b82 */ /* 0x001e220000000800 */
[----:B------:R-:W-:Y:S01]  /*7930*/  UIMAD.WIDE.U32 UR6, UR6, UR7, URZ ;  /* 0x00000007060672a5 */ /* 0x000fe2000f8e003f */
[----:B----4-:R-:W-:Y:S02]  /*7940*/  IMAD.MOV.U32 R10, RZ, RZ, -0x1 ;  /* 0xffffffffff0a7424 */ /* 0x010fe400078e00ff */
[----:B-----5:R-:W-:-:S03]  /*7950*/  IMAD.MOV.U32 R6, RZ, RZ, -0x1 ;  /* 0xffffffffff067424 */ /* 0x020fc600078e00ff */
[----:B0-----:R-:W-:-:S04]  /*7960*/  IMAD.WIDE.U32 R2, R7, UR6, R2 ;  /* 0x0000000607027c25 */ /* 0x001fc8000f8e0002 */
[----:B------:R-:W-:Y:S01]  /*7970*/  IMAD R7, R7, UR7, RZ ;  /* 0x0000000707077c24 */ /* 0x000fe2000f8e02ff */
[----:B------:R-:W-:Y:S02]  /*7980*/  ULDC.64 UR6, c[0x0][0x650] ;  /* 0x0001940000067ab9 */ /* 0x000fe40000000a00 */
[----:B------:R-:W-:Y:S01]  /*7990*/  ISETP.GE.U32.AND P1, PT, R2, UR6, PT ;  /* 0x0000000602007c0c */ /* 0x000fe2000bf26070 */
[--C-:B------:R-:W-:Y:S01]  /*79a0*/  IMAD.IADD R3, R3, 0x1, R7.reuse ;  /* 0x0000000103037824 */ /* 0x100fe200078e0207 */
[----:B------:R-:W-:-:S04]  /*79b0*/  PRMT R7, RZ, 0x7610, R7 ;  /* 0x00007610ff077816 */ /* 0x000fc80000000007 */
[----:B------:R-:W-:-:S13]  /*79c0*/  ISETP.GE.U32.AND.EX P1, PT, R3, UR7, PT, P1 ;  /* 0x0000000703007c0c */ /* 0x000fda000bf26110 */
[----:B------:R-:W-:Y:S05]  /*79d0*/  @P1 BRA `(.L_x_168) ;  /* 0x0000000400601947 */ /* 0x000fea0003800000 */
[----:B------:R-:W0:Y:S01]  /*79e0*/  S2R R20, SR_CTAID.X ;  /* 0x0000000000147919 */ /* 0x000e220000002500 */
[----:B------:R-:W4:Y:S01]  /*79f0*/  LDC.64 R14, c[0x0][0x628] ;  /* 0x00018a00ff0e7b82 */ /* 0x000f220000000a00 */
[----:B------:R-:W-:Y:S01]  /*7a00*/  ULDC UR6, c[0x0][0x150] ;  /* 0x0000540000067ab9 */ /* 0x000fe20000000800 */
[----:B-1----:R-:W-:Y:S01]  /*7a10*/  IMAD.MOV.U32 R12, RZ, RZ, R2 ;  /* 0x000000ffff0c7224 */ /* 0x002fe200078e0002 */
[----:B------:R-:W1:Y:S01]  /*7a20*/  S2R R22, SR_CTAID.Y ;  /* 0x0000000000167919 */ /* 0x000e620000002600 */
[----:B------:R-:W-:-:S04]  /*7a30*/  IMAD.MOV.U32 R13, RZ, RZ, R3 ;  /* 0x000000ffff0d7224 */ /* 0x000fc800078e0003 */
[----:B------:R-:W1:Y:S08]  /*7a40*/  LDC R23, c[0x0][0x144] ;  /* 0x00005100ff177b82 */ /* 0x000e700000000800 */
[----:B------:R-:W1:Y:S08]  /*7a50*/  LDC R16, c[0x0][0x630] ;  /* 0x00018c00ff107b82 */ /* 0x000e700000000800 */
[----:B------:R-:W1:Y:S01]  /*7a60*/  LDC.64 R18, c[0x0][0x620] ;  /* 0x00018800ff127b82 */ /* 0x000e620000000a00 */
[----:B----4-:R-:W-:-:S04]  /*7a70*/  ISETP.NE.U32.AND P1, PT, R14, RZ, PT ;  /* 0x000000ff0e00720c */ /* 0x010fc80003f25070 */
[----:B------:R-:W-:Y:S02]  /*7a80*/  ISETP.NE.AND.EX P1, PT, R15, RZ, PT, P1 ;  /* 0x000000ff0f00720c */ /* 0x000fe40003f25310 */
[----:B0-----:R-:W-:-:S05]  /*7a90*/  I2FP.F32.U32 R6, R20 ;  /* 0x0000001400067245 */ /* 0x001fca0000201000 */
[----:B------:R-:W-:-:S04]  /*7aa0*/  FMUL R6, R6, UR6 ;  /* 0x0000000606067c20 */ /* 0x000fc80008400000 */
[----:B------:R0:W4:Y:S02]  /*7ab0*/  F2I.U32.TRUNC.NTZ R21, R6 ;  /* 0x0000000600157305 */ /* 0x000124000020f000 */
[----:B------:R-:W-:Y:S05]  /*7ac0*/  @!P1 BRA `(.L_x_169) ;  /* 0x0000000000289947 */ /* 0x000fea0003800000 */
[----:B------:R-:W5:Y:S02]  /*7ad0*/  LDC R7, c[0x0][0x634] ;  /* 0x00018d00ff077b82 */ /* 0x000f640000000800 */
[----:B-----5:R-:W-:-:S05]  /*7ae0*/  IADD3 R13, P1, R2, R7, RZ ;  /* 0x00000007020d7210 */ /* 0x020fca0007f3e0ff */
[----:B------:R-:W-:-:S04]  /*7af0*/  IMAD.X R17, RZ, RZ, R3, P1 ;  /* 0x000000ffff117224 */ /* 0x000fc800008e0603 */
[----:B0-----:R-:W-:-:S04]  /*7b00*/  IMAD.WIDE.U32 R6, R17, R14, RZ ;  /* 0x0000000e11067225 */ /* 0x001fc800078e00ff */
[----:B------:R-:W-:-:S04]  /*7b10*/  IMAD.WIDE.U32 R10, P1, R13, R15, R6 ;  /* 0x0000000f0d0a7225 */ /* 0x000fc80007820006 */
[----:B------:R-:W-:-:S04]  /*7b20*/  IMAD.WIDE.U32 R6, R13, R14, RZ ;  /* 0x0000000e0d067225 */ /* 0x000fc800078e00ff */
[----:B------:R-:W-:Y:S01]  /*7b30*/  IMAD.X R13, RZ, RZ, RZ, P1 ;  /* 0x000000ffff0d7224 */ /* 0x000fe200008e06ff */
[----:B------:R-:W-:Y:S01]  /*7b40*/  IADD3 RZ, P1, R7, R10, RZ ;  /* 0x0000000a07ff7210 */ /* 0x000fe20007f3e0ff */
[----:B------:R-:W-:-:S04]  /*7b50*/  IMAD.MOV.U32 R12, RZ, RZ, R11 ;  /* 0x000000ffff0c7224 */ /* 0x000fc800078e000b */
[----:B------:R-:W-:-:S08]  /*7b60*/  IMAD.WIDE.U32.X R12, R17, R15, R12, P1 ;  /* 0x0000000f110c7225 */ /* 0x000fd000008e040c */
.L_x_169:
[----:B------:R-:W5:Y:S01]  /*7b70*/  LDC.64 R28, c[0x0][0x640] ;  /* 0x00019000ff1c7b82 */ /* 0x000f620000000a00 */
[-C--:B-1----:R-:W-:Y:S01]  /*7b80*/  SHF.R.U64 R17, R12, R16.reuse, R13 ;  /* 0x000000100c117219 */ /* 0x082fe2000000120d */
[----:B----4-:R-:W-:Y:S01]  /*7b90*/  IMAD.MOV R21, RZ, RZ, -R21 ;  /* 0x000000ffff157224 */ /* 0x010fe200078e0a15 */
[----:B0-----:R-:W-:Y:S01]  /*7ba0*/  SHF.R.U32.HI R6, RZ, R16, R13 ;  /* 0x00000010ff067219 */ /* 0x001fe2000001160d */
[----:B------:R-:W-:Y:S01]  /*7bb0*/  ULDC UR6, c[0x0][0x154] ;  /* 0x0000550000067ab9 */ /* 0x000fe20000000800 */
[----:B------:R-:W-:Y:S01]  /*7bc0*/  IADD3 R11, P1, RZ, -R17, RZ ;  /* 0x80000011ff0b7210 */ /* 0x000fe20007f3e0ff */
[----:B------:R-:W-:Y:S02]  /*7bd0*/  IMAD R23, R23, R21, R20 ;  /* 0x0000001517177224 */ /* 0x000fe400078e0214 */
[----:B------:R-:W0:Y:S01]  /*7be0*/  LDC R12, c[0x0][0x618] ;  /* 0x00018600ff0c7b82 */ /* 0x000e220000000800 */
[----:B------:R-:W-:Y:S02]  /*7bf0*/  IMAD.MOV.U32 R13, RZ, RZ, 0x1 ;  /* 0x00000001ff0d7424 */ /* 0x000fe400078e00ff */
[----:B------:R-:W-:-:S04]  /*7c00*/  IMAD.X R7, RZ, RZ, ~R6, P1 ;  /* 0x000000ffff077224 */ /* 0x000fc800008e0e06 */
[-C--:B------:R-:W-:Y:S01]  /*7c10*/  IMAD R10, R7, R18.reuse, RZ ;  /* 0x00000012070a7224 */ /* 0x080fe200078e02ff */
[----:B--23--:R-:W1:Y:S01]  /*7c20*/  LDC R24, c[0x0][0x608] ;  /* 0x00018200ff187b82 */ /* 0x00ce620000000800 */
[----:B------:R-:W-:-:S04]  /*7c30*/  IMAD.WIDE.U32 R6, R11, R18, R2 ;  /* 0x000000120b067225 */ /* 0x000fc800078e0002 */
[----:B------:R-:W-:Y:S01]  /*7c40*/  IMAD R11, R11, R19, R10 ;  /* 0x000000130b0b7224 */ /* 0x000fe200078e020a */
[----:B------:R-:W-:Y:S02]  /*7c50*/  I2FP.F32.U32 R10, R22 ;  /* 0x00000016000a7245 */ /* 0x000fe40000201000 */
[----:B------:R-:W2:Y:S01]  /*7c60*/  LDC R26, c[0x0][0x658] ;  /* 0x00019600ff1a7b82 */ /* 0x000ea20000000800 */
[----:B------:R-:W-:Y:S01]  /*7c70*/  IMAD.IADD R7, R7, 0x1, R11 ;  /* 0x0000000107077824 */ /* 0x000fe200078e020b */
[----:B-----5:R-:W-:Y:S01]  /*7c80*/  ISETP.NE.U32.AND P1, PT, R28, RZ, PT ;  /* 0x000000ff1c00720c */ /* 0x020fe20003f25070 */
[----:B------:R-:W-:Y:S01]  /*7c90*/  FMUL R10, R10, UR6 ;  /* 0x000000060a0a7c20 */ /* 0x000fe20008400000 */
[----:B------:R-:W-:Y:S02]  /*7ca0*/  IMAD.MOV.U32 R11, RZ, RZ, -0x1 ;  /* 0xffffffffff0b7424 */ /* 0x000fe400078e00ff */
[----:B------:R-:W-:Y:S01]  /*7cb0*/  ISETP.NE.AND.EX P1, PT, R29, RZ, PT, P1 ;  /* 0x000000ff1d00720c */ /* 0x000fe20003f25310 */
[----:B------:R3:W4:Y:S01]  /*7cc0*/  F2I.U32.TRUNC.NTZ R19, R10 ;  /* 0x0000000a00137305 */ /* 0x000722000020f000 */
[----:B------:R-:W3:Y:S01]  /*7cd0*/  LDC R21, c[0x0][0x148] ;  /* 0x00005200ff157b82 */ /* 0x000ee20000000800 */
[----:B0-----:R-:W-:-:S02]  /*7ce0*/  SHF.R.U64 R16, R6, R12, R7 ;  /* 0x0000000c06107219 */ /* 0x001fc40000001207 */
[----:B------:R-:W-:-:S05]  /*7cf0*/  SHF.R.U32.HI R7, RZ, R12, R7 ;  /* 0x0000000cff077219 */ /* 0x000fca0000011607 */
[----:B------:R-:W0:Y:S01]  /*7d00*/  LDC R20, c[0x0][0x600] ;  /* 0x00018000ff147b82 */ /* 0x000e220000000800 */
[-CC-:B-1----:R-:W-:Y:S02]  /*7d10*/  SHF.R.U64 R14, R16, R24.reuse, R7.reuse ;  /* 0x00000018100e7219 */ /* 0x182fe40000001207 */
[----:B------:R-:W-:-:S05]  /*7d20*/  SHF.R.U32.HI R7, RZ, R24, R7 ;  /* 0x00000018ff077219 */ /* 0x000fca0000011607 */
[----:B------:R-:W1:Y:S01]  /*7d30*/  LDC R27, c[0x0][0x648] ;  /* 0x00019200ff1b7b82 */ /* 0x000e620000000800 */
[-CC-:B--2---:R-:W-:Y:S02]  /*7d40*/  SHF.R.U64 R18, R14, R26.reuse, R7.reuse ;  /* 0x0000001a0e127219 */ /* 0x184fe40000001207 */
[-C--:B------:R-:W-:Y:S02]  /*7d50*/  SHF.L.U32 R11, R11, R26.reuse, RZ ;  /* 0x0000001a0b0b7219 */ /* 0x080fe400000006ff */
[-C--:B------:R-:W-:Y:S01]  /*7d60*/  SHF.R.U32.HI R7, RZ, R26.reuse, R7 ;  /* 0x0000001aff077219 */ /* 0x080fe20000011607 */
[----:B------:R-:W-:Y:S01]  /*7d70*/  IMAD.MOV.U32 R6, RZ, RZ, R18 ;  /* 0x000000ffff067224 */ /* 0x000fe200078e0012 */
[----:B------:R-:W-:Y:S01]  /*7d80*/  SHF.L.U32 R26, R13, R26, RZ ;  /* 0x0000001a0d1a7219 */ /* 0x000fe200000006ff */
[----:B------:R-:W2:Y:S01]  /*7d90*/  LDC R30, c[0x0][0x638] ;  /* 0x00018e00ff1e7b82 */ /* 0x000ea20000000800 */
[----:B------:R-:W-:-:S07]  /*7da0*/  LOP3.LUT R25, RZ, R11, RZ, 0x33, !PT ;  /* 0x0000000bff197212 */ /* 0x000fce00078e33ff */
[----:B------:R-:W0:Y:S01]  /*7db0*/  LDC R31, c[0x0][0x610] ;  /* 0x00018400ff1f7b82 */ /* 0x000e220000000800 */
[----:B----4-:R-:W-:Y:S05]  /*7dc0*/  @!P1 BRA `(.L_x_170) ;  /* 0x0000000000289947 */ /* 0x010fea0003800000 */
[----:B------:R-:W4:Y:S02]  /*7dd0*/  LDC R13, c[0x0][0x64c] ;  /* 0x00019300ff0d7b82 */ /* 0x000f240000000800 */
[----:B----4-:R-:W-:-:S05]  /*7de0*/  IADD3 R13, P1, R18, R13, RZ ;  /* 0x0000000d120d7210 */ /* 0x010fca0007f3e0ff */
[----:B------:R-:W-:-:S04]  /*7df0*/  IMAD.X R15, RZ, RZ, R7, P1 ;  /* 0x000000ffff0f7224 */ /* 0x000fc800008e0607 */
[----:B------:R-:W-:-:S04]  /*7e00*/  IMAD.WIDE.U32 R6, R15, R28, RZ ;  /* 0x0000001c0f067225 */ /* 0x000fc800078e00ff */
[----:B---3--:R-:W-:-:S04]  /*7e10*/  IMAD.WIDE.U32 R10, P1, R13, R29, R6 ;  /* 0x0000001d0d0a7225 */ /* 0x008fc80007820006 */
[----:B------:R-:W-:-:S04]  /*7e20*/  IMAD.WIDE.U32 R6, R13, R28, RZ ;  /* 0x0000001c0d067225 */ /* 0x000fc800078e00ff */
[----:B------:R-:W-:Y:S01]  /*7e30*/  IMAD.X R13, RZ, RZ, RZ, P1 ;  /* 0x000000ffff0d7224 */ /* 0x000fe200008e06ff */
[----:B------:R-:W-:Y:S01]  /*7e40*/  IADD3 RZ, P1, R7, R10, RZ ;  /* 0x0000000a07ff7210 */ /* 0x000fe20007f3e0ff */
[----:B------:R-:W-:-:S04]  /*7e50*/  IMAD.MOV.U32 R12, RZ, RZ, R11 ;  /* 0x000000ffff0c7224 */ /* 0x000fc800078e000b */
[----:B------:R-:W-:-:S08]  /*7e60*/  IMAD.WIDE.U32.X R6, R15, R29, R12, P1 ;  /* 0x0000001d0f067225 */ /* 0x000fd000008e040c */
.L_x_170:
[----:B-1----:R-:W-:Y:S01]  /*7e70*/  SHF.R.U64 R6, R6, R27, R7 ;  /* 0x0000001b06067219 */ /* 0x002fe20000001207 */
[----:B0-----:R-:W-:Y:S01]  /*7e80*/  VIADD R13, R20, 0xffffffff ;  /* 0xffffffff140d7836 */ /* 0x001fe20000000000 */
[----:B------:R-:W-:Y:S01]  /*7e90*/  LOP3.LUT R11, R14, R25, RZ, 0xc0, !PT ;  /* 0x000000190e0b7212 */ /* 0x000fe200078ec0ff */
[----:B------:R-:W-:Y:S02]  /*7ea0*/  IMAD.MOV R19, RZ, RZ, -R19 ;  /* 0x000000ffff137224 */ /* 0x000fe400078e0a13 */
[----:B------:R-:W-:Y:S02]  /*7eb0*/  IMAD.MOV R7, RZ, RZ, -R6 ;  /* 0x000000ffff077224 */ /* 0x000fe400078e0a06 */
[----:B------:R-:W-:Y:S01]  /*7ec0*/  IMAD R26, R26, R6, R11 ;  /* 0x000000061a1a7224 */ /* 0x000fe200078e020b */
[----:B------:R-:W-:Y:S01]  /*7ed0*/  LOP3.LUT R11, R16, R13, RZ, 0xc0, !PT ;  /* 0x0000000d100b7212 */ /* 0x000fe200078ec0ff */
[----:B---3--:R-:W-:Y:S02]  /*7ee0*/  @P3 IMAD R23, R21, R19, R22 ;  /* 0x0000001315173224 */ /* 0x008fe400078e0216 */
[----:B--2---:R-:W-:-:S02]  /*7ef0*/  IMAD R6, R7, R30, R18 ;  /* 0x0000001e07067224 */ /* 0x004fc400078e0212 */
[----:B------:R-:W-:Y:S02]  /*7f00*/  IMAD R26, R26, R31, R23 ;  /* 0x0000001f1a1a7224 */ /* 0x000fe400078e0217 */
[----:B------:R-:W-:Y:S02]  /*7f10*/  IMAD R11, R6, R20, R11 ;  /* 0x00000014060b7224 */ /* 0x000fe400078e020b */
[----:B------:R-:W-:Y:S02]  /*7f20*/  IMAD.MOV.U32 R7, RZ, RZ, 0x1 ;  /* 0x00000001ff077424 */ /* 0x000fe400078e00ff */
[----:B------:R-:W-:Y:S01]  /*7f30*/  IMAD.MOV.U32 R6, RZ, RZ, R17 ;  /* 0x000000ffff067224 */ /* 0x000fe200078e0011 */
[----:B------:R-:W-:Y:S02]  /*7f40*/  SEL R10, R11, R26, !P3 ;  /* 0x0000001a0b0a7207 */ /* 0x000fe40005800000 */
[----:B------:R-:W-:-:S07]  /*7f50*/  SEL R26, R26, R11, !P3 ;  /* 0x0000000b1a1a7207 */ /* 0x000fce0005800000 */
.L_x_168:
[----:B------:R-:W-:Y:S01]  /*7f60*/  LOP3.LUT P1, RZ, R7, 0xff, RZ, 0xc0, !PT ;  /* 0x000000ff07ff7812 */ /* 0x000fe2000782c0ff */
[----:B------:R-:W-:-:S12]  /*7f70*/  IMAD.MOV.U32 R7, RZ, RZ, R26 ;  /* 0x000000ffff077224 */ /* 0x000fd800078e001a */
[----:B------:R-:W-:Y:S05]  /*7f80*/  @P1 BRA `(.L_x_171) ;  /* 0xffffff9000881947 */ /* 0x000fea000383ffff */
[----:B------:R-:W-:Y:S05]  /*7f90*/  EXIT ;  /* 0x000000000000794d */ /* 0x000fea0003800000 */
.L_x_7:
[----:B0-----:R-:W-:Y:S01]  /*7fa0*/  ULDC.64 UR4, c[0x0][0x650] ;  /* 0x0001940000047ab9 */ /* 0x001fe20000000a00 */
        /* <DEDUP_REMOVED lines=25> */
.L_x_173:
[----:B------:R-:W0:Y:S01]  /*8140*/  LDC.64 R28, c[0x0][0x640] ;  /* 0x00019000ff1c7b82 */ /* 0x000e220000000a00 */
[-CC-:B------:R-:W-:Y:S01]  /*8150*/  SHF.R.U64 R21, R16, R10.reuse, R17.reuse ;  /* 0x0000000a10157219 */ /* 0x180fe20000001211 */
[----:B------:R-:W-:Y:S01]  /*8160*/  IMAD.MOV.U32 R27, RZ, RZ, 0x1 ;  /* 0x00000001ff1b7424 */ /* 0x000fe200078e00ff */
[----:B------:R-:W-:Y:S02]  /*8170*/  SHF.R.U32.HI R5, RZ, R10, R17 ;  /* 0x0000000aff057219 */ /* 0x000fe40000011611 */
[----:B------:R-:W-:-:S03]  /*8180*/  IADD3 R7, P0, RZ, -R21, RZ ;  /* 0x80000015ff077210 */ /* 0x000fc60007f1e0ff */
[----:B------:R-:W1:Y:S02]  /*8190*/  LDC R14, c[0x0][0x618] ;  /* 0x00018600ff0e7b82 */ /* 0x000e640000000800 */
[----:B------:R-:W-:Y:S02]  /*81a0*/  IMAD.X R5, RZ, RZ, ~R5, P0 ;  /* 0x000000ffff057224 */ /* 0x000fe400000e0e05 */
[----:B------:R-:W-:-:S04]  /*81b0*/  IMAD.WIDE.U32 R12, R7, R24, R2 ;  /* 0x00000018070c7225 */ /* 0x000fc800078e0002 */
[----:B------:R-:W2:Y:S01]  /*81c0*/  LDC R16, c[0x0][0x608] ;  /* 0x00018200ff107b82 */ /* 0x000ea20000000800 */
[----:B------:R-:W-:-:S04]  /*81d0*/  IMAD R10, R5, R24, RZ ;  /* 0x00000018050a7224 */ /* 0x000fc800078e02ff */
[----:B------:R-:W-:Y:S02]  /*81e0*/  IMAD R5, R7, R25, R10 ;  /* 0x0000001907057224 */ /* 0x000fe400078e020a */
[----:B------:R-:W-:Y:S01]  /*81f0*/  IMAD.MOV.U32 R7, RZ, RZ, -0x1 ;  /* 0xffffffffff077424 */ /* 0x000fe200078e00ff */
[----:B------:R-:W3:Y:S01]  /*8200*/  LDC R26, c[0x0][0x658] ;  /* 0x00019600ff1a7b82 */ /* 0x000ee20000000800 */
[----:B------:R-:W-:Y:S01]  /*8210*/  IMAD.IADD R5, R13, 0x1, R5 ;  /* 0x000000010d057824 */ /* 0x000fe200078e0205 */
[----:B0-----:R-:W-:-:S04]  /*8220*/  ISETP.NE.U32.AND P0, PT, R28, RZ, PT ;  /* 0x000000ff1c00720c */ /* 0x001fc80003f05070 */
        /* <DEDUP_REMOVED lines=8> */
[-CC-:B---3--:R-:W-:Y:S02]  /*82b0*/  SHF.R.U64 R24, R22, R26.reuse, R5.reuse ;  /* 0x0000001a16187219 */ /* 0x188fe40000001205 */
[-C--:B------:R-:W-:Y:S02]  /*82c0*/  SHF.L.U32 R7, R7, R26.reuse, RZ ;  /* 0x0000001a07077219 */ /* 0x080fe400000006ff */
[----:B------:R-:W-:Y:S01]  /*82d0*/  SHF.R.U32.HI R13, RZ, R26, R5 ;  /* 0x0000001aff0d7219 */ /* 0x000fe20000011605 */
[----:B------:R-:W-:Y:S01]  /*82e0*/  IMAD.MOV.U32 R12, RZ, RZ, R24 ;  /* 0x000000ffff0c7224 */ /* 0x000fe200078e0018 */
[----:B------:R-:W-:Y:S01]  /*82f0*/  LOP3.LUT R31, RZ, R7, RZ, 0x33, !PT ;  /* 0x00000007ff1f7212 */ /* 0x000fe200078e33ff */
[----:B------:R-:W3:Y:S01]  /*8300*/  LDC R30, c[0x0][0x610] ;  /* 0x00018400ff1e7b82 */ /* 0x000ee20000000800 */
[----:B------:R-:W-:Y:S05]  /*8310*/  @!P0 BRA `(.L_x_174) ;  /* 0x0000000000288947 */ /* 0x000fea0003800000 */
        /* <DEDUP_REMOVED lines=10> */
.L_x_174:
[----:B-1----:R-:W-:Y:S01]  /*83c0*/  SHF.R.U64 R10, R12, R10, R13 ;  /* 0x0000000a0c0a7219 */ /* 0x002fe2000000120d */
[----:B0-----:R-:W-:Y:S01]  /*83d0*/  VIADD R9, R23, 0xffffffff ;  /* 0xffffffff17097836 */ /* 0x001fe20000000000 */
[----:B------:R-:W-:Y:S01]  /*83e0*/  SHF.L.U32 R27, R27, R26, RZ ;  /* 0x0000001a1b1b7219 */ /* 0x000fe200000006ff */
[----:B------:R-:W-:Y:S01]  /*83f0*/  @P3 IMAD R11, R19, R20, R8 ;  /* 0x00000014130b3224 */ /* 0x000fe200078e0208 */
[----:B------:R-:W-:Y:S01]  /*8400*/  LOP3.LUT R5, R22, R31, RZ, 0xc0, !PT ;  /* 0x0000001f16057212 */ /* 0x000fe200078ec0ff */
[----:B------:R-:W-:Y:S01]  /*8410*/  IMAD.MOV R7, RZ, RZ, -R10 ;  /* 0x000000ffff077224 */ /* 0x000fe200078e0a0a */
[----:B------:R-:W-:Y:S01]  /*8420*/  LOP3.LUT R18, R18, R9, RZ, 0xc0, !PT ;  /* 0x0000000912127212 */ /* 0x000fe200078ec0ff */
[----:B------:R-:W-:Y:S02]  /*8430*/  IMAD.MOV.U32 R16, RZ, RZ, R21 ;  /* 0x000000ffff107224 */ /* 0x000fe400078e0015 */
[----:B------:R-:W-:Y:S02]  /*8440*/  IMAD R10, R27, R10, R5 ;  /* 0x0000000a1b0a7224 */ /* 0x000fe400078e0205 */
[----:B--2---:R-:W-:-:S02]  /*8450*/  IMAD R5, R7, R25, R24 ;  /* 0x0000001907057224 */ /* 0x004fc400078e0218 */
[----:B------:R-:W-:Y:S02]  /*8460*/  IMAD.MOV.U32 R7, RZ, RZ, 0x1 ;  /* 0x00000001ff077424 */ /* 0x000fe400078e00ff */
[----:B---3--:R-:W-:Y:S02]  /*8470*/  IMAD R11, R10, R30, R11 ;  /* 0x0000001e0a0b7224 */ /* 0x008fe400078e020b */
[----:B------:R-:W-:Y:S01]  /*8480*/  IMAD R18, R5, R23, R18 ;  /* 0x0000001705127224 */ /* 0x000fe200078e0212 */
[----:B------:R-:W-:-:S04]  /*8490*/  PRMT R5, R7, 0x7610, R5 ;  /* 0x0000761007057816 */ /* 0x000fc80000000005 */
[----:B------:R-:W-:Y:S02]  /*84a0*/  SEL R7, R18, R11, !P3 ;  /* 0x0000000b12077207 */ /* 0x000fe40005800000 */
[----:B------:R-:W-:-:S07]  /*84b0*/  SEL R18, R11, R18, !P3 ;  /* 0x000000120b127207 */ /* 0x000fce0005800000 */
.L_x_172:
[----:B------:R-:W-:-:S08]  /*84c0*/  NOP ;  /* 0x0000000000007918 */ /* 0x000fd00000000000 */
[----:B------:R-:W0:-:S00]  /*84d0*/  USETMAXREG.DEALLOC.CTAPOOL 0x28 ;  /* 0x00000028000079c8 */ /* 0x000e0000080e0500 */
[----:B0-----:R-:W-:-:S13]  /*84e0*/  ISETP.NE.AND P0, PT, R6, RZ, PT ;  /* 0x000000ff0600720c */ /* 0x001fda0003f05270 */
[----:B------:R-:W-:Y:S05]  /*84f0*/  @P0 EXIT ;  /* 0x000000000000094d */ /* 0x000fea0003800000 */
[----:B------:R-:W-:Y:S01]  /*8500*/  LOP3.LUT P0, RZ, R5, 0xff, RZ, 0xc0, !PT ;  /* 0x000000ff05ff7812 */ /* 0x000fe2000780c0ff */
[----:B------:R-:W-:Y:S02]  /*8510*/  IMAD.MOV.U32 R5, RZ, RZ, 0x1 ;  /* 0x00000001ff057424 */ /* 0x000fe400078e00ff */
[----:B------:R-:W-:-:S10]  /*8520*/  IMAD.MOV.U32 R17, RZ, RZ, RZ ;  /* 0x000000ffff117224 */ /* 0x000fd400078e00ff */
[----:B------:R-:W-:Y:S05]  /*8530*/  @!P0 BRA `(.L_x_175) ;  /* 0x0000000c00388947 */ /* 0x000fea0003800000 */
[----:B------:R-:W0:Y:S01]  /*8540*/  LDC R5, c[0x0][0x28c] ;  /* 0x0000a300ff057b82 */ /* 0x000e220000000800 */
[----:B------:R-:W-:Y:S01]  /*8550*/  ULDC UR5, c[0x0][0x658] ;  /* 0x0001960000057ab9 */ /* 0x000fe20000000800 */
[----:B------:R-:W-:Y:S01]  /*8560*/  UMOV UR7, 0xffffffff ;  /* 0xffffffff00077882 */ /* 0x000fe20000000000 */
[----:B------:R-:W-:Y:S01]  /*8570*/  ULDC UR6, c[0x0][0xc] ;  /* 0x0000030000067ab9 */ /* 0x000fe20000000800 */
[----:B------:R-:W-:Y:S01]  /*8580*/  USHF.L.U32 UR8, UR7, UR5, URZ ;  /* 0x0000000507087299 */ /* 0x000fe2000800063f */
[----:B------:R-:W-:Y:S01]  /*8590*/  BSSY B0, `(.L_x_175) ;  /* 0x00000c8000007945 */ /* 0x000fe20003800000 */
[----:B------:R-:W-:Y:S01]  /*85a0*/  UMOV UR9, 0x1 ;  /* 0x0000000100097882 */ /* 0x000fe20000000000 */
[----:B------:R-:W-:Y:S01]  /*85b0*/  ULDC UR7, c[0x0][0x10] ;  /* 0x0000040000077ab9 */ /* 0x000fe20000000800 */
[----:B------:R-:W1:Y:S01]  /*85c0*/  S2UR UR10, SR_CgaCtaId ;  /* 0x00000000000a79c3 */ /* 0x000e620000008800 */
[----:B------:R-:W-:Y:S01]  /*85d0*/  UIMAD.WIDE.U32 UR6, UR6, UR7, URZ ;  /* 0x00000007060672a5 */ /* 0x000fe2000f8e003f */
[----:B------:R-:W-:Y:S01]  /*85e0*/  IMAD.MOV.U32 R14, RZ, RZ, 0x1 ;  /* 0x00000001ff0e7424 */ /* 0x000fe200078e00ff */
[----:B------:R-:W-:Y:S01]  /*85f0*/  USHF.L.U32 UR18, UR9, UR5, URZ ;  /* 0x0000000509127299 */ /* 0x000fe2000800063f */
[----:B------:R-:W-:Y:S01]  /*8600*/  LOP3.LUT R15, R4, 0x2, RZ, 0xfc, !PT ;  /* 0x00000002040f7812 */ /* 0x000fe200078efcff */
[----:B------:R-:W-:Y:S01]  /*8610*/  IMAD.MOV.U32 R17, RZ, RZ, RZ ;  /* 0x000000ffff117224 */ /* 0x000fe200078e00ff */
[----:B------:R-:W-:Y:S01]  /*8620*/  ULDC UR5, c[0x0][0x14] ;  /* 0x0000050000057ab9 */ /* 0x000fe20000000800 */
[----:B------:R-:W-:Y:S01]  /*8630*/  ULDC UR4, c[0x0][0x600] ;  /* 0x0001800000047ab9 */ /* 0x000fe20000000800 */
[----:B------:R-:W-:-:S02]  /*8640*/  UIMAD.WIDE.U32 UR20, UR6, UR5, URZ ;  /* 0x00000005061472a5 */ /* 0x000fc4000f8e003f */
[----:B------:R-:W-:Y:S02]  /*8650*/  UIMAD UR13, UR7, UR5, URZ ;  /* 0x00000005070d72a4 */ /* 0x000fe4000f8e023f */
[----:B------:R-:W-:Y:S02]  /*8660*/  UIADD3 UR4, UR4, -0x1, URZ ;  /* 0xffffffff04047890 */ /* 0x000fe4000fffe03f */
[----:B------:R-:W-:Y:S01]  /*8670*/  ULOP3.LUT UR17, URZ, UR8, URZ, 0x33, !UPT ;  /* 0x000000083f117292 */ /* 0x000fe2000f8e333f */
[----:B0-----:R-:W-:Y:S01]  /*8680*/  VIADD R5, R5, 0x7f ;  /* 0x0000007f05057836 */ /* 0x001fe20000000000 */
[----:B------:R-:W-:Y:S01]  /*8690*/  UIADD3 UR13, UR21, UR13, URZ ;  /* 0x0000000d150d7290 */ /* 0x000fe2000fffe03f */
[----:B------:R-:W-:-:S03]  /*86a0*/  ULDC.64 UR22, c[0x0][0x198] ;  /* 0x0000660000167ab9 */ /* 0x000fc60000000a00 */
[----:B------:R-:W-:Y:S01]  /*86b0*/  SHF.R.S32.HI R6, RZ, 0x1f, R5 ;  /* 0x0000001fff067819 */ /* 0x000fe20000011405 */
[----:B-1----:R-:W-:-:S03]  /*86c0*/  IMAD.U32 R11, RZ, RZ, UR10 ;  /* 0x0000000aff0b7e24 */ /* 0x002fc6000f8e00ff */
[----:B------:R-:W-:Y:S01]  /*86d0*/  LEA.HI R6, R6, R5, RZ, 0x7 ;  /* 0x0000000506067211 */ /* 0x000fe200078f38ff */
[----:B------:R-:W-:-:S03]  /*86e0*/  IMAD.MOV.U32 R5, RZ, RZ, 0x1 ;  /* 0x00000001ff057424 */ /* 0x000fc600078e00ff */
[----:B------:R-:W-:-:S05]  /*86f0*/  SHF.R.S32.HI R10, RZ, 0x7, R6 ;  /* 0x00000007ff0a7819 */ /* 0x000fca0000011406 */
[----:B------:R-:W-:-:S07]  /*8700*/  VIADD R12, R10, 0x1 ;  /* 0x000000010a0c7836 */ /* 0x000fce0000000000 */
.L_x_186:
[----:B------:R-:W-:-:S03]  /*8710*/  UMOV UR5, 0xffffffff ;  /* 0xffffffff00057882 */ /* 0x000fc60000000000 */
[----:B0-----:R-:W-:Y:S05]  /*8720*/  BRA.DIV UR5, `(.L_x_176) ;  /* 0x0000001205187947 */ /* 0x001fea000b800000 */
[----:B------:R-:W-:-:S13]  /*8730*/  ELECT P0, URZ, PT ;  /* 0x00000000003f782f */ /* 0x000fda0003800000 */
.L_x_200:
[----:B------:R-:W0:Y:S01]  /*8740*/  LDC R6, c[0x0][0x28c] ;  /* 0x0000a300ff067b82 */ /* 0x000e220000000800 */
[----:B------:R-:W-:Y:S01]  /*8750*/  BSSY B1, `(.L_x_177) ;  /* 0x0000039000017945 */ /* 0x000fe20003800000 */
[----:B0-----:R-:W-:-:S13]  /*8760*/  ISETP.LT.OR P0, PT, R6, 0x1, !P0 ;  /* 0x000000010600780c */ /* 0x001fda0004701670 */
[----:B------:R-:W-:Y:S05]  /*8770*/  @P0 BRA `(.L_x_178) ;  /* 0x0000000000d80947 */ /* 0x000fea0003800000 */
[----:B------:R-:W-:Y:S02]  /*8780*/  IMAD R18, R18, 0x4, R11 ;  /* 0x0000000412127824 */ /* 0x000fe400078e020b */
[----:B------:R-:W-:Y:S02]  /*8790*/  IMAD.SHL.U32 R19, R7, 0x80, RZ ;  /* 0x0000008007137824 */ /* 0x000fe400078e00ff */
[----:B------:R-:W-:Y:S02]  /*87a0*/  IMAD.MOV.U32 R23, RZ, RZ, RZ ;  /* 0x000000ffff177224 */ /* 0x000fe400078e00ff */
[----:B------:R-:W-:Y:S02]  /*87b0*/  IMAD.MOV.U32 R6, RZ, RZ, R12 ;  /* 0x000000ffff067224 */ /* 0x000fe400078e000c */
[----:B------:R-:W-:Y:S02]  /*87c0*/  IMAD.MOV.U32 R7, RZ, RZ, R5 ;  /* 0x000000ffff077224 */ /* 0x000fe400078e0005 */
[----:B------:R-:W-:-:S02]  /*87d0*/  IMAD.MOV.U32 R8, RZ, RZ, R17 ;  /* 0x000000ffff087224 */ /* 0x000fc400078e0011 */
[----:B------:R-:W-:-:S07]  /*87e0*/  IMAD.SHL.U32 R20, R18, 0x20, RZ ;  /* 0x0000002012147824 */ /* 0x000fce00078e00ff */
.L_x_181:
[----:B------:R-:W0:Y:S01]  /*87f0*/  S2UR UR5, SR_CgaCtaId ;  /* 0x00000000000579c3 */ /* 0x000e220000008800 */
[----:B------:R-:W-:Y:S02]  /*8800*/  MOV R18, 0x400 ;  /* 0x0000040000127802 */ /* 0x000fe40000000f00 */
[----:B------:R-:W-:Y:S02]  /*8810*/  SHF.L.U32 R9, R7, 0x1f, RZ ;  /* 0x0000001f07097819 */ /* 0x000fe400000006ff */
[----:B------:R-:W-:-:S13]  /*8820*/  LOP3.LUT P1, RZ, R0, 0x7f, RZ, 0xc0, !PT ;  /* 0x0000007f00ff7812 */ /* 0x000fda000782c0ff */
[----:B------:R-:W1:Y:S01]  /*8830*/  @!P1 LDC R13, c[0x0][0x500] ;  /* 0x00014000ff0d9b82 */ /* 0x000e620000000800 */
[----:B0-----:R-:W-:-:S05]  /*8840*/  IMAD.U32 R11, RZ, RZ, UR5 ;  /* 0x00000005ff0b7e24 */ /* 0x001fca000f8e00ff */
[----:B------:R-:W-:-:S05]  /*8850*/  LEA R21, R11, R18, 0x18 ;  /* 0x000000120b157211 */ /* 0x000fca00078ec0ff */
[----:B------:R-:W-:-:S04]  /*8860*/  IMAD R22, R8, 0x8, R21 ;  /* 0x0000000808167824 */ /* 0x000fc800078e0215 */
[----:B------:R-:W0:Y:S02]  /*8870*/  SYNCS.PHASECHK.TRANS64.TRYWAIT P0, [R22+URZ+0x38], R9 ;  /* 0x00003809160075a7 */ /* 0x000e24000800017f */
[----:B01----:R-:W-:Y:S05]  /*8880*/  @!P0 BRA `(.L_x_179) ;  /* 0x0000000c00e08947 */ /* 0x003fea0003800000 */
.L_x_201:
[----:B0-----:R-:W-:Y:S01]  /*8890*/  PRMT R9, R15, 0x9910, RZ ;  /* 0x000099100f097816 */ /* 0x001fe200000000ff */
[----:B------:R0:W-:Y:S03]  /*88a0*/  @!P1 SYNCS.ARRIVE.TRANS64 RZ, [R22+URZ], R13 ;  /* 0x0000000d16ff99a7 */ /* 0x0001e6000800003f */
[----:B------:R-:W-:-:S13]  /*88b0*/  ISETP.NE.AND P0, PT, R9, 0x2, PT ;  /* 0x000000020900780c */ /* 0x000fda0003f05270 */
[----:B0-----:R-:W-:Y:S05]  /*88c0*/  @P0 BRA `(.L_x_180) ;  /* 0x0000000000040947 */ /* 0x001fea0003800000 */
[----:B------:R-:W-:Y:S01]  /*88d0*/  BPT.TRAP 0x1 ;  /* 0x000000040000795c */ /* 0x000fe20000300000 */
.L_x_180:
[----:B------:R-:W-:Y:S01]  /*88e0*/  IMAD.SHL.U32 R18, R8, 0x4000, RZ ;  /* 0x0000400008127824 */ /* 0x000fe200078e00ff */
[----:B------:R-:W-:Y:S01]  /*88f0*/  R2UR UR8, R21 ;  /* 0x00000000150872ca */ /* 0x000fe200000e0000 */
[----:B------:R-:W-:Y:S01]  /*8900*/  VIADD R6, R6, 0xffffffff ;  /* 0xffffffff06067836 */ /* 0x000fe20000000000 */
[----:B------:R-:W-:Y:S01]  /*8910*/  R2UR UR9, R22 ;  /* 0x00000000160972ca */ /* 0x000fe200000e0000 */
[--C-:B------:R-:W-:Y:S01]  /*8920*/  IMAD R9, R11, 0x1000, R18.reuse ;  /* 0x000010000b097824 */ /* 0x100fe200078e0212 */
[----:B------:R-:W-:Y:S01]  /*8930*/  IADD3 R18, R21, 0x1c180, R18 ;  /* 0x0001c18015127810 */ /* 0x000fe20007ffe012 */
[----:B------:R-:W-:Y:S01]  /*8940*/  UIADD3 UR6, UP0, UR22, 0xf0, URZ ;  /* 0x000000f016067890 */ /* 0x000fe2000ff1e03f */
[----:B------:R-:W-:Y:S01]  /*8950*/  R2UR UR11, R20 ;  /* 0x00000000140b72ca */ /* 0x000fe200000e0000 */
[----:B------:R-:W-:Y:S01]  /*8960*/  UIADD3 UR24, UP1, UR22, 0x1f0, URZ ;  /* 0x000001f016187890 */ /* 0x000fe2000ff3e03f */
[----:B------:R-:W-:Y:S01]  /*8970*/  R2UR UR5, R9 ;  /* 0x00000000090572ca */ /* 0x000fe200000e0000 */
[----:B------:R-:W-:Y:S01]  /*8980*/  UIADD3.X UR7, URZ, UR23, URZ, UP0, !UPT ;  /* 0x000000173f077290 */ /* 0x000fe200087fe43f */
[----:B------:R-:W-:Y:S01]  /*8990*/  R2UR UR10, R23 ;  /* 0x00000000170a72ca */ /* 0x000fe200000e0000 */
[----:B------:R-:W-:Y:S01]  /*89a0*/  VIADD R8, R8, 0x1 ;  /* 0x0000000108087836 */ /* 0x000fe20000000000 */
[----:B------:R-:W-:Y:S01]  /*89b0*/  R2UR UR12, R16 ;  /* 0x00000000100c72ca */ /* 0x000fe200000e0000 */
[----:B------:R-:W-:Y:S01]  /*89c0*/  UIADD3.X UR25, URZ, UR23, URZ, UP1, !UPT ;  /* 0x000000173f197290 */ /* 0x000fe20008ffe43f */
[----:B------:R-:W-:Y:S01]  /*89d0*/  R2UR UR16, R18 ;  /* 0x00000000121072ca */ /* 0x000fe200000e0000 */
[----:B------:R-:W-:Y:S01]  /*89e0*/  UMOV UR14, 0x0 ;  /* 0x00000000000e7882 */ /* 0x000fe20000000000 */
[----:B------:R-:W-:Y:S01]  /*89f0*/  R2UR UR19, R19 ;  /* 0x00000000131372ca */ /* 0x000fe200000e0000 */
[----:B------:R-:W-:Y:S01]  /*8a00*/  UMOV UR15, 0x10000000 ;  /* 0x10000000000f7882 */ /* 0x000fe20000000000 */
[----:B------:R-:W-:Y:S01]  /*8a10*/  ISETP.GT.AND P1, PT, R6, 0x1, PT ;  /* 0x000000010600780c */ /* 0x000fe20003f24270 */
[----:B------:R-:W-:Y:S01]  /*8a20*/  VIADD R23, R23, 0x80 ;  /* 0x0000008017177836 */ /* 0x000fe20000000000 */
[----:B------:R-:W-:Y:S01]  /*8a30*/  ISETP.NE.AND P0, PT, R8, 0x7, PT ;  /* 0x000000070800780c */ /* 0x000fe20003f05270 */
[----:B------:R-:W-:-:S03]  /*8a40*/  UIADD3 UR8, UR8, 0x180, UR5 ;  /* 0x0000018008087890 */ /* 0x000fc6000fffe005 */
[----:B------:R-:W-:Y:S01]  /*8a50*/  UMOV UR5, 0xf0000 ;  /* 0x000f000000057882 */ /* 0x000fe20000000000 */
[----:B------:R-:W-:Y:S02]  /*8a60*/  SEL R18, RZ, 0x1, P0 ;  /* 0x00000001ff127807 */ /* 0x000fe40000000000 */
[----:B------:R-:W-:Y:S02]  /*8a70*/  SEL R8, R8, RZ, P0 ;  /* 0x000000ff08087207 */ /* 0x000fe40000000000 */
[----:B------:R-:W-:Y:S01]  /*8a80*/  LOP3.LUT R7, R7, R18, RZ, 0x3c, !PT ;  /* 0x0000001207077212 */ /* 0x000fe200078e3cff */
[----:B------:R0:W-:Y:S02]  /*8a90*/  UTMALDG.3D.MULTICAST [UR8], [UR6], UR5, desc[UR14] ;  /* 0x00000e08060073b4 */ /* 0x0001e40008011805 */
[----:B0-----:R-:W-:Y:S01]  /*8aa0*/  UMOV UR8, UR16 ;  /* 0x0000001000087c82 */ /* 0x001fe20008000000 */
[----:B------:R-:W-:Y:S02]  /*8ab0*/  UMOV UR11, UR19 ;  /* 0x00000013000b7c82 */ /* 0x000fe40008000000 */
[----:B------:R0:W-:Y:S02]  /*8ac0*/  UTMALDG.3D [UR8], [UR24], desc[UR14] ;  /* 0x00000e08180075b4 */ /* 0x0001e40008011000 */
[----:B0-----:R-:W-:Y:S05]  /*8ad0*/  @P1 BRA `(.L_x_181) ;  /* 0xfffffffc00441947 */ /* 0x001fea000383ffff */
.L_x_178:
[----:B------:R-:W-:Y:S05]  /*8ae0*/  BSYNC B1 ;  /* 0x0000000000017941 */ /* 0x000fea0003800000 */
.L_x_177:
[----:B------:R-:W-:Y:S01]  /*8af0*/  LOP3.LUT P1, RZ, R14, 0xff, RZ, 0xc0, !PT ;  /* 0x000000ff0eff7812 */ /* 0x000fe2000782c0ff */
[C---:B------:R-:W-:Y:S01]  /*8b00*/  IMAD.IADD R17, R10.reuse, 0x1, R17 ;  /* 0x000000010a117824 */ /* 0x040fe200078e0211 */
[----:B------:R-:W-:Y:S01]  /*8b10*/  ULDC.64 UR6, c[0x0][0x650] ;  /* 0x0001940000067ab9 */ /* 0x000fe20000000a00 */
[C---:B------:R-:W-:Y:S01]  /*8b20*/  ISETP.GE.U32.AND P2, PT, R10.reuse, 0x7, PT ;  /* 0x000000070a00780c */ /* 0x040fe20003f46070 */
[----:B------:R-:W-:Y:S01]  /*8b30*/  BSSY B1, `(.L_x_182) ;  /* 0x000006b000017945 */ /* 0x000fe20003800000 */
[C---:B------:R-:W-:Y:S01]  /*8b40*/  IMAD.WIDE.U32 R6, R17.reuse, 0x24924925, RZ ;  /* 0x2492492511067825 */ /* 0x040fe200078e00ff */
[C---:B------:R-:W-:Y:S02]  /*8b50*/  ISETP.GT.U32.AND P0, PT, R17.reuse, 0x6, PT ;  /* 0x000000061100780c */ /* 0x040fe40003f04070 */
[----:B------:R-:W-:Y:S01]  /*8b60*/  PRMT R14, RZ, 0x7610, R14 ;  /* 0x00007610ff0e7816 */ /* 0x000fe2000000000e */
[----:B------:R-:W-:Y:S01]  /*8b70*/  IMAD.IADD R9, R17, 0x1, -R7 ;  /* 0x0000000111097824 */ /* 0x000fe200078e0a07 */
[----:B------:R-:W-:Y:S01]  /*8b80*/  ISETP.LT.U32.AND P0, PT, R10, 0x7, P0 ;  /* 0x000000070a00780c */ /* 0x000fe20000701070 */
[----:B------:R-:W-:-:S02]  /*8b90*/  IMAD.MOV.U32 R18, RZ, RZ, -0x1 ;  /* 0xffffffffff127424 */ /* 0x000fc400078e00ff */
[----:B------:R-:W0:Y:S01]  /*8ba0*/  @P1 S2R R11, SR_CgaCtaId ;  /* 0x00000000000b1919 */ /* 0x000e220000008800 */
[----:B------:R-:W-:Y:S01]  /*8bb0*/  SEL R6, RZ, 0x1, !P0 ;  /* 0x00000001ff067807 */ /* 0x000fe20004000000 */
[----:B------:R-:W-:Y:S01]  /*8bc0*/  IMAD.MOV.U32 R16, RZ, RZ, -0x1 ;  /* 0xffffffffff107424 */ /* 0x000fe200078e00ff */
[----:B------:R-:W-:Y:S02]  /*8bd0*/  IADD3 R2, P0, R2, UR20, RZ ;  /* 0x0000001402027c10 */ /* 0x000fe4000ff1e0ff */
[----:B------:R-:W-:Y:S02]  /*8be0*/  @P1 MOV R8, 0x400 ;  /* 0x0000040000081802 */ /* 0x000fe40000000f00 */
[----:B------:R-:W-:Y:S02]  /*8bf0*/  IADD3.X R3, R3, UR13, RZ, P0, !PT ;  /* 0x0000000d03037c10 */ /* 0x000fe400087fe4ff */
[----:B------:R-:W-:Y:S02]  /*8c00*/  ISETP.GE.U32.AND P0, PT, R2, UR6, PT ;  /* 0x0000000602007c0c */ /* 0x000fe4000bf06070 */
[----:B------:R-:W-:Y:S01]  /*8c10*/  LEA.HI R9, R9, R7, RZ, 0x1f ;  /* 0x0000000709097211 */ /* 0x000fe200078ff8ff */
[----:B------:R-:W-:Y:S01]  /*8c20*/  IMAD.MOV.U32 R7, RZ, RZ, -0x1 ;  /* 0xffffffffff077424 */ /* 0x000fe200078e00ff */
[----:B------:R-:W-:-:S02]  /*8c30*/  ISETP.GE.U32.AND.EX P0, PT, R3, UR7, PT, P0 ;  /* 0x0000000703007c0c */ /* 0x000fc4000bf06100 */
[----:B------:R-:W-:Y:S02]  /*8c40*/  LOP3.LUT R5, R5, R6, RZ, 0x3c, !PT ;  /* 0x0000000605057212 */ /* 0x000fe400078e3cff */
[----:B------:R-:W-:-:S04]  /*8c50*/  SHF.R.U32.HI R6, RZ, 0x2, R9 ;  /* 0x00000002ff067819 */ /* 0x000fc80000011609 */
[--C-:B------:R-:W-:Y:S01]  /*8c60*/  @P2 LOP3.LUT R5, R5, 0x1, R6.reuse, 0x78, !PT ;  /* 0x0000000105052812 */ /* 0x100fe200078e7806 */
[----:B------:R-:W-:Y:S01]  /*8c70*/  IMAD R17, R6, -0x7, R17 ;  /* 0xfffffff906117824 */ /* 0x000fe200078e0211 */
[----:B------:R-:W-:Y:S02]  /*8c80*/  PRMT R6, RZ, 0x7610, R6 ;  /* 0x00007610ff067816 */ /* 0x000fe40000000006 */
[----:B0-----:R-:W-:-:S04]  /*8c90*/  @P1 LEA R8, R11, R8, 0x18 ;  /* 0x000000080b081211 */ /* 0x001fc800078ec0ff */
[----:B------:R0:W-:Y:S01]  /*8ca0*/  @P1 SYNCS.ARRIVE.TRANS64.A1T0 RZ, [R8+URZ+0x88], RZ ;  /* 0x000088ff08ff19a7 */ /* 0x0001e2000810003f */
[----:B------:R-:W-:Y:S05]  /*8cb0*/  @P0 BRA `(.L_x_183) ;  /* 0x0000000400480947 */ /* 0x000fea0003800000 */
[----:B------:R-:W1:Y:S01]  /*8cc0*/  S2R R18, SR_CTAID.X ;  /* 0x0000000000127919 */ /* 0x000e620000002500 */
[----:B------:R-:W-:Y:S01]  /*8cd0*/  ULDC.64 UR6, c[0x0][0x628] ;  /* 0x00018a0000067ab9 */ /* 0x000fe20000000a00 */
[----:B------:R-:W2:Y:S01]  /*8ce0*/  LDC R19, c[0x0][0x144] ;  /* 0x00005100ff137b82 */ /* 0x000ea20000000800 */
[----:B------:R-:W-:Y:S01]  /*8cf0*/  ISETP.NE.U32.AND P0, PT, RZ, UR6, PT ;  /* 0x00000006ff007c0c */ /* 0x000fe2000bf05070 */
[----:B------:R-:W3:Y:S01]  /*8d00*/  S2R R13, SR_CTAID.Y ;  /* 0x00000000000d7919 */ /* 0x000ee20000002600 */
[----:B------:R-:W-:Y:S01]  /*8d10*/  ULDC UR8, c[0x0][0x630] ;  /* 0x00018c0000087ab9 */ /* 0x000fe20000000800 */
[----:B------:R-:W-:Y:S01]  /*8d20*/  ULDC UR9, c[0x0][0x150] ;  /* 0x0000540000097ab9 */ /* 0x000fe20000000800 */
[----:B------:R-:W-:Y:S01]  /*8d30*/  ISETP.NE.AND.EX P0, PT, RZ, UR7, PT, P0 ;  /* 0x00000007ff007c0c */ /* 0x000fe2000bf05300 */
[----:B------:R-:W-:Y:S02]  /*8d40*/  IMAD.MOV.U32 R6, RZ, RZ, R2 ;  /* 0x000000ffff067224 */ /* 0x000fe400078e0002 */
[----:B------:R-:W-:Y:S01]  /*8d50*/  IMAD.MOV.U32 R7, RZ, RZ, R3 ;  /* 0x000000ffff077224 */ /* 0x000fe200078e0003 */
[----:B-1----:R-:W-:-:S09]  /*8d60*/  I2FP.F32.U32 R20, R18 ;  /* 0x0000001200147245 */ /* 0x002fd20000201000 */
[----:B------:R-:W-:Y:S05]  /*8d70*/  @!P0 BRA `(.L_x_184) ;  /* 0x0000000000288947 */ /* 0x000fea0003800000 */
[----:B------:R-:W-:Y:S02]  /*8d80*/  ULDC UR5, c[0x0][0x634] ;  /* 0x00018d0000057ab9 */ /* 0x000fe40000000800 */
[----:B------:R-:W-:-:S05]  /*8d90*/  IADD3 R7, P0, R2, UR5, RZ ;  /* 0x0000000502077c10 */ /* 0x000fca000ff1e0ff */
[----:B------:R-:W-:-:S04]  /*8da0*/  IMAD.X R21, RZ, RZ, R3, P0 ;  /* 0x000000ffff157224 */ /* 0x000fc800000e0603 */
[----:B0-----:R-:W-:-:S04]  /*8db0*/  IMAD.WIDE.U32 R8, R21, UR6, RZ ;  /* 0x0000000615087c25 */ /* 0x001fc8000f8e00ff */
[----:B------:R-:W-:-:S04]  /*8dc0*/  IMAD.WIDE.U32 R8, P0, R7, UR7, R8 ;  /* 0x0000000707087c25 */ /* 0x000fc8000f800008 */
[----:B------:R-:W-:-:S04]  /*8dd0*/  IMAD.WIDE.U32 R6, R7, UR6, RZ ;  /* 0x0000000607067c25 */ /* 0x000fc8000f8e00ff */
[----:B------:R-:W-:Y:S01]  /*8de0*/  IMAD.MOV.U32 R6, RZ, RZ, R9 ;  /* 0x000000ffff067224 */ /* 0x000fe200078e0009 */
[----:B------:R-:W-:Y:S01]  /*8df0*/  IADD3 RZ, P1, R7, R8, RZ ;  /* 0x0000000807ff7210 */ /* 0x000fe20007f3e0ff */
[----:B------:R-:W-:-:S04]  /*8e00*/  IMAD.X R7, RZ, RZ, RZ, P0 ;  /* 0x000000ffff077224 */ /* 0x000fc800000e06ff */
[----:B------:R-:W-:-:S08]  /*8e10*/  IMAD.WIDE.U32.X R6, R21, UR7, R6, P1 ;  /* 0x0000000715067c25 */ /* 0x000fd000088e0406 */
.L_x_184:
[----:B------:R-:W-:Y:S01]  /*8e20*/  FMUL R20, R20, UR9 ;  /* 0x0000000914147c20 */ /* 0x000fe20008400000 */
[--C-:B------:R-:W-:Y:S01]  /*8e30*/  SHF.R.U64 R16, R6, UR8, R7.reuse ;  /* 0x0000000806107c19 */ /* 0x100fe20008001207 */
[----:B------:R-:W-:Y:S01]  /*8e40*/  ULDC.64 UR6, c[0x0][0x620] ;  /* 0x0001880000067ab9 */ /* 0x000fe20000000a00 */
[----:B------:R-:W-:Y:S01]  /*8e50*/  SHF.R.U32.HI R6, RZ, UR8, R7 ;  /* 0x00000008ff067c19 */ /* 0x000fe20008011607 */
[----:B------:R-:W-:Y:S01]  /*8e60*/  ULDC.64 UR8, c[0x0][0x640] ;  /* 0x0001900000087ab9 */ /* 0x000fe20000000a00 */
[----:B------:R-:W-:Y:S01]  /*8e70*/  IADD3 R7, P0, RZ, -R16, RZ ;  /* 0x80000010ff077210 */ /* 0x000fe20007f1e0ff */
[----:B------:R-:W0:Y:S01]  /*8e80*/  F2I.U32.TRUNC.NTZ R20, R20 ;  /* 0x0000001400147305 */ /* 0x000e22000020f000 */
[----:B------:R-:W1:Y:S01]  /*8e90*/  LDC R22, c[0x0][0x148] ;  /* 0x00005200ff167b82 */ /* 0x000e620000000800 */
[----:B------:R-:W-:Y:S02]  /*8ea0*/  ULDC UR5, c[0x0][0x618] ;  /* 0x0001860000057ab9 */ /* 0x000fe40000000800 */
[----:B------:R-:W-:Y:S01]  /*8eb0*/  IMAD.X R6, RZ, RZ, ~R6, P0 ;  /* 0x000000ffff067224 */ /* 0x000fe200000e0e06 */
[----:B------:R-:W-:-:S03]  /*8ec0*/  ISETP.NE.U32.AND P0, PT, RZ, UR8, PT ;  /* 0x00000008ff007c0c */ /* 0x000fc6000bf05070 */
[----:B------:R-:W-:Y:S01]  /*8ed0*/  IMAD R6, R6, UR6, RZ ;  /* 0x0000000606067c24 */ /* 0x000fe2000f8e02ff */
[----:B------:R-:W-:-:S03]  /*8ee0*/  ISETP.NE.AND.EX P0, PT, RZ, UR9, PT, P0 ;  /* 0x00000009ff007c0c */ /* 0x000fc6000bf05300 */
[C---:B------:R-:W-:Y:S02]  /*8ef0*/  IMAD R9, R7.reuse, UR7, R6 ;  /* 0x0000000707097c24 */ /* 0x040fe4000f8e0206 */
[----:B------:R-:W-:Y:S01]  /*8f00*/  IMAD.WIDE.U32 R6, R7, UR6, R2 ;  /* 0x0000000607067c25 */ /* 0x000fe2000f8e0002 */
[----:B------:R-:W-:-:S03]  /*8f10*/  ULDC UR6, c[0x0][0x154] ;  /* 0x0000550000067ab9 */ /* 0x000fc60000000800 */
[----:B0-----:R-:W-:Y:S02]  /*8f20*/  IMAD.MOV R8, RZ, RZ, -R20 ;  /* 0x000000ffff087224 */ /* 0x001fe400078e0a14 */
[----:B------:R-:W-:Y:S02]  /*8f30*/  IMAD.IADD R7, R7, 0x1, R9 ;  /* 0x0000000107077824 */ /* 0x000fe400078e0209 */
[----:B--2---:R-:W-:Y:S01]  /*8f40*/  IMAD R18, R19, R8, R18 ;  /* 0x0000000813127224 */ /* 0x004fe200078e0212 */
[----:B---3--:R-:W-:Y:S02]  /*8f50*/  I2FP.F32.U32 R8, R13 ;  /* 0x0000000d00087245 */ /* 0x008fe40000201000 */
[--C-:B------:R-:W-:Y:S02]  /*8f60*/  SHF.R.U64 R19, R6, UR5, R7.reuse ;  /* 0x0000000506137c19 */ /* 0x100fe40008001207 */
[----:B------:R-:W-:Y:S01]  /*8f70*/  SHF.R.U32.HI R6, RZ, UR5, R7 ;  /* 0x00000005ff067c19 */ /* 0x000fe20008011607 */
[----:B------:R-:W-:Y:S01]  /*8f80*/  FMUL R8, R8, UR6 ;  /* 0x0000000608087c20 */ /* 0x000fe20008400000 */
[----:B------:R-:W-:-:S02]  /*8f90*/  ULDC UR5, c[0x0][0x608] ;  /* 0x0001820000057ab9 */ /* 0x000fc40000000800 */
[--C-:B------:R-:W-:Y:S01]  /*8fa0*/  SHF.R.U64 R21, R19, UR5, R6.reuse ;  /* 0x0000000513157c19 */ /* 0x100fe20008001206 */
[----:B------:R0:W2:Y:S01]  /*8fb0*/  F2I.U32.TRUNC.NTZ R24, R8 ;  /* 0x0000000800187305 */ /* 0x0000a2000020f000 */
[----:B------:R-:W-:Y:S01]  /*8fc0*/  SHF.R.U32.HI R6, RZ, UR5, R6 ;  /* 0x00000005ff067c19 */ /* 0x000fe20008011606 */
[----:B------:R-:W-:-:S03]  /*8fd0*/  ULDC UR5, c[0x0][0x658] ;  /* 0x0001960000057ab9 */ /* 0x000fc60000000800 */
[--C-:B------:R-:W-:Y:S02]  /*8fe0*/  SHF.R.U64 R20, R21, UR5, R6.reuse ;  /* 0x0000000515147c19 */ /* 0x100fe40008001206 */
[----:B------:R-:W-:-:S03]  /*8ff0*/  SHF.R.U32.HI R23, RZ, UR5, R6 ;  /* 0x00000005ff177c19 */ /* 0x000fc60008011606 */
[----:B------:R-:W-:Y:S02]  /*9000*/  IMAD.MOV.U32 R6, RZ, RZ, R20 ;  /* 0x000000ffff067224 */ /* 0x000fe400078e0014 */
[----:B------:R-:W-:Y:S01]  /*9010*/  IMAD.MOV.U32 R7, RZ, RZ, R23 ;  /* 0x000000ffff077224 */ /* 0x000fe200078e0017 */
[----:B0-----:R-:W-:Y:S06]  /*9020*/  @!P0 BRA `(.L_x_185) ;  /* 0x0000000000288947 */ /* 0x001fec0003800000 */
[----:B------:R-:W-:Y:S02]  /*9030*/  ULDC UR5, c[0x0][0x64c] ;  /* 0x0001930000057ab9 */ /* 0x000fe40000000800 */
[----:B------:R-:W-:-:S05]  /*9040*/  IADD3 R7, P0, R20, UR5, RZ ;  /* 0x0000000514077c10 */ /* 0x000fca000ff1e0ff */
[----:B------:R-:W-:-:S04]  /*9050*/  IMAD.X R23, RZ, RZ, R23, P0 ;  /* 0x000000ffff177224 */ /* 0x000fc800000e0617 */
[----:B------:R-:W-:-:S04]  /*9060*/  IMAD.WIDE.U32 R8, R23, UR8, RZ ;  /* 0x0000000817087c25 */ /* 0x000fc8000f8e00ff */
[----:B------:R-:W-:-:S04]  /*9070*/  IMAD.WIDE.U32 R8, P0, R7, UR9, R8 ;  /* 0x0000000907087c25 */ /* 0x000fc8000f800008 */
[----:B------:R-:W-:-:S04]  /*9080*/  IMAD.WIDE.U32 R6, R7, UR8, RZ ;  /* 0x0000000807067c25 */ /* 0x000fc8000f8e00ff */
[----:B------:R-:W-:Y:S01]  /*9090*/  IMAD.MOV.U32 R6, RZ, RZ, R9 ;  /* 0x000000ffff067224 */ /* 0x000fe200078e0009 */
[----:B------:R-:W-:Y:S01]  /*90a0*/  IADD3 RZ, P1, R7, R8, RZ ;  /* 0x0000000807ff7210 */ /* 0x000fe20007f3e0ff */
[----:B------:R-:W-:-:S04]  /*90b0*/  IMAD.X R7, RZ, RZ, RZ, P0 ;  /* 0x000000ffff077224 */ /* 0x000fc800000e06ff */
[----:B------:R-:W-:-:S08]  /*90c0*/  IMAD.WIDE.U32.X R6, R23, UR9, R6, P1 ;  /* 0x0000000917067c25 */ /* 0x000fd000088e0406 */
.L_x_185:
[----:B------:R-:W-:Y:S01]  /*90d0*/  ULDC UR5, c[0x0][0x648] ;  /* 0x0001920000057ab9 */ /* 0x000fe20000000800 */
[----:B------:R-:W-:Y:S01]  /*90e0*/  LOP3.LUT R21, R21, UR17, RZ, 0xc0, !PT ;  /* 0x0000001115157c12 */ /* 0x000fe2000f8ec0ff */
[----:B--2---:R-:W-:Y:S01]  /*90f0*/  IMAD.MOV R24, RZ, RZ, -R24 ;  /* 0x000000ffff187224 */ /* 0x004fe200078e0a18 */
[----:B------:R-:W-:Y:S01]  /*9100*/  SHF.R.U64 R6, R6, UR5, R7 ;  /* 0x0000000506067c19 */ /* 0x000fe20008001207 */
[----:B------:R-:W-:Y:S01]  /*9110*/  ULDC UR5, c[0x0][0x638] ;  /* 0x00018e0000057ab9 */ /* 0x000fe20000000800 */
[----:B------:R-:W-:Y:S01]  /*9120*/  LOP3.LUT R9, R19, UR4, RZ, 0xc0, !PT ;  /* 0x0000000413097c12 */ /* 0x000fe2000f8ec0ff */
[----:B-1----:R-:W-:Y:S01]  /*9130*/  @P3 IMAD R18, R22, R24, R13 ;  /* 0x0000001816123224 */ /* 0x002fe200078e020d */
[----:B------:R-:W-:Y:S01]  /*9140*/  ULDC UR6, c[0x0][0x610] ;  /* 0x0001840000067ab9 */ /* 0x000fe20000000800 */
[----:B------:R-:W-:Y:S02]  /*9150*/  IMAD.MOV R7, RZ, RZ, -R6 ;  /* 0x000000ffff077224 */ /* 0x000fe400078e0a06 */
[----:B------:R-:W-:-:S02]  /*9160*/  IMAD R21, R6, UR18, R21 ;  /* 0x0000001206157c24 */ /* 0x000fc4000f8e0215 */
[----:B------:R-:W-:Y:S01]  /*9170*/  IMAD R20, R7, UR5, R20 ;  /* 0x0000000507147c24 */ /* 0x000fe2000f8e0214 */
[----:B------:R-:W-:Y:S01]  /*9180*/  ULDC UR5, c[0x0][0x600] ;  /* 0x0001800000057ab9 */ /* 0x000fe20000000800 */
[----:B------:R-:W-:Y:S02]  /*9190*/  IMAD R18, R21, UR6, R18 ;  /* 0x0000000615127c24 */ /* 0x000fe4000f8e0212 */
[----:B------:R-:W-:Y:S02]  /*91a0*/  IMAD R9, R20, UR5, R9 ;  /* 0x0000000514097c24 */ /* 0x000fe4000f8e0209 */
[----:B------:R-:W-:-:S03]  /*91b0*/  IMAD.MOV.U32 R6, RZ, RZ, 0x1 ;  /* 0x00000001ff067424 */ /* 0x000fc600078e00ff */
[----:B------:R-:W-:Y:S02]  /*91c0*/  SEL R7, R9, R18, !P3 ;  /* 0x0000001209077207 */ /* 0x000fe40005800000 */
[----:B------:R-:W-:-:S07]  /*91d0*/  SEL R18, R18, R9, !P3 ;  /* 0x0000000912127207 */ /* 0x000fce0005800000 */
.L_x_183:
[----:B------:R-:W-:Y:S05]  /*91e0*/  BSYNC B1 ;  /* 0x0000000000017941 */ /* 0x000fea0003800000 */
.L_x_182:
[----:B------:R-:W-:-:S13]  /*91f0*/  LOP3.LUT P0, RZ, R6, 0xff, RZ, 0xc0, !PT ;  /* 0x000000ff06ff7812 */ /* 0x000fda000780c0ff */
[----:B------:R-:W-:Y:S05]  /*9200*/  @P0 BRA `(.L_x_186) ;  /* 0xfffffff400400947 */ /* 0x000fea000383ffff */
[----:B------:R-:W-:Y:S05]  /*9210*/  BSYNC B0 ;  /* 0x0000000000007941 */ /* 0x000fea0003800000 */
.L_x_175:
[----:B------:R-:W-:-:S03]  /*9220*/  UMOV UR5, 0xffffffff ;  /* 0xffffffff00057882 */ /* 0x000fc60000000000 */
[----:B------:R-:W-:Y:S05]  /*9230*/  BRA.DIV UR5, `(.L_x_187) ;  /* 0x0000000605887947 */ /* 0x000fea000b800000 */
[----:B------:R-:W-:-:S13]  /*9240*/  ELECT P0, URZ, PT ;  /* 0x00000000003f782f */ /* 0x000fda0003800000 */
.L_x_204:
[----:B------:R-:W-:Y:S04]  /*9250*/  BSSY B0, `(.L_x_188) ;  /* 0x0000046000007945 */ /* 0x000fe80003800000 */
[----:B------:R-:W-:Y:S05]  /*9260*/  @!P0 BRA `(.L_x_189) ;  /* 0x0000000400108947 */ /* 0x000fea0003800000 */
[----:B------:R-:W-:-:S04]  /*9270*/  LOP3.LUT R4, R4, 0x2, RZ, 0xfc, !PT ;  /* 0x0000000204047812 */ /* 0x000fc800078efcff */
[----:B------:R-:W-:-:S13]  /*9280*/  ISETP.NE.AND P0, PT, R4, 0x3, PT ;  /* 0x000000030400780c */ /* 0x000fda0003f05270 */
[----:B------:R-:W-:Y:S05]  /*9290*/  @!P0 BRA `(.L_x_190) ;  /* 0x0000000000048947 */ /* 0x000fea0003800000 */
[----:B------:R-:W-:Y:S01]  /*92a0*/  BPT.TRAP 0x1 ;  /* 0x000000040000795c */ /* 0x000fe20000300000 */
.L_x_190:
[----:B------:R-:W1:Y:S01]  /*92b0*/  S2R R3, SR_CgaCtaId ;  /* 0x0000000000037919 */ /* 0x000e620000008800 */
[----:B------:R-:W-:-:S04]  /*92c0*/  MOV R0, 0x400 ;  /* 0x0000040000007802 */ /* 0x000fc80000000f00 */
[----:B-1----:R-:W-:Y:S02]  /*92d0*/  LEA R0, R3, R0, 0x18 ;  /* 0x0000000003007211 */ /* 0x002fe400078ec0ff */
[----:B------:R-:W-:-:S03]  /*92e0*/  SHF.L.U32 R3, R5, 0x1f, RZ ;  /* 0x0000001f05037819 */ /* 0x000fc600000006ff */
[----:B------:R-:W-:-:S04]  /*92f0*/  VIADD R0, R0, 0x38 ;  /* 0x0000003800007836 */ /* 0x000fc80000000000 */
[C---:B------:R-:W-:Y:S02]  /*9300*/  IMAD R6, R17.reuse, 0x8, R0 ;  /* 0x0000000811067824 */ /* 0x040fe400078e0200 */
[----:B------:R-:W-:Y:S02]  /*9310*/  VIADD R17, R17, 0x1 ;  /* 0x0000000111117836 */ /* 0x000fe40000000000 */
[----:B------:R-:W1:Y:S03]  /*9320*/  SYNCS.PHASECHK.TRANS64.TRYWAIT P0, [R6+URZ], R3 ;  /* 0x00000003060075a7 */ /* 0x000e66000800017f */
[----:B------:R-:W-:-:S04]  /*9330*/  ISETP.NE.AND P1, PT, R17, 0x7, PT ;  /* 0x000000071100780c */ /* 0x000fc80003f25270 */
[----:B------:R-:W-:Y:S02]  /*9340*/  SEL R2, RZ, 0x1, P1 ;  /* 0x00000001ff027807 */ /* 0x000fe40000800000 */
[----:B------:R-:W-:Y:S02]  /*9350*/  SEL R17, R17, RZ, P1 ;  /* 0x000000ff11117207 */ /* 0x000fe40000800000 */
[----:B0-----:R-:W-:-:S03]  /*9360*/  LOP3.LUT R8, R5, R2, RZ, 0x3c, !PT ;  /* 0x0000000205087212 */ /* 0x001fc600078e3cff */
[----:B------:R-:W-:Y:S01]  /*9370*/  IMAD R7, R17, 0x8, R0 ;  /* 0x0000000811077824 */ /* 0x000fe200078e0200 */
[----:B------:R-:W-:Y:S01]  /*9380*/  SHF.L.U32 R4, R8, 0x1f, RZ ;  /* 0x0000001f08047819 */ /* 0x000fe200000006ff */
[----:B-1----:R-:W-:Y:S06]  /*9390*/  @!P0 BRA `(.L_x_191) ;  /* 0x0000000400508947 */ /* 0x002fec0003800000 */
.L_x_205:
[----:B------:R-:W1:Y:S01]  /*93a0*/  SYNCS.PHASECHK.TRANS64.TRYWAIT P0, [R7+URZ], R4 ;  /* 0x00000004070075a7 */ /* 0x000e62000800017f */
[----:B------:R-:W-:-:S05]  /*93b0*/  VIADD R2, R17, 0x1 ;  /* 0x0000000111027836 */ /* 0x000fca0000000000 */
[----:B------:R-:W-:-:S04]  /*93c0*/  ISETP.NE.AND P1, PT, R2, 0x7, PT ;  /* 0x000000070200780c */ /* 0x000fc80003f25270 */
[----:B0-----:R-:W-:Y:S02]  /*93d0*/  SEL R3, RZ, 0x1, P1 ;  /* 0x00000001ff037807 */ /* 0x001fe40000800000 */
[----:B------:R-:W-:Y:S02]  /*93e0*/  SEL R9, R2, RZ, P1 ;  /* 0x000000ff02097207 */ /* 0x000fe40000800000 */
[----:B------:R-:W-:-:S03]  /*93f0*/  LOP3.LUT R8, R8, R3, RZ, 0x3c, !PT ;  /* 0x0000000308087212 */ /* 0x000fc600078e3cff */
[----:B------:R-:W-:Y:S01]  /*9400*/  IMAD R6, R9, 0x8, R0 ;  /* 0x0000000809067824 */ /* 0x000fe200078e0200 */
[----:B------:R-:W-:Y:S01]  /*9410*/  SHF.L.U32 R5, R8, 0x1f, RZ ;  /* 0x0000001f08057819 */ /* 0x000fe200000006ff */
[----:B-1----:R-:W-:Y:S06]  /*9420*/  @!P0 BRA `(.L_x_192) ;  /* 0x0000000400408947 */ /* 0x002fec0003800000 */
.L_x_206:
[----:B------:R-:W1:Y:S01]  /*9430*/  SYNCS.PHASECHK.TRANS64.TRYWAIT P0, [R6+URZ], R5 ;  /* 0x00000005060075a7 */ /* 0x000e62000800017f */
[----:B------:R-:W-:-:S05]  /*9440*/  VIADD R2, R9, 0x1 ;  /* 0x0000000109027836 */ /* 0x000fca0000000000 */
[----:B------:R-:W-:-:S04]  /*9450*/  ISETP.NE.AND P1, PT, R2, 0x7, PT ;  /* 0x000000070200780c */ /* 0x000fc80003f25270 */
[----:B------:R-:W-:Y:S02]  /*9460*/  SEL R3, RZ, 0x1, P1 ;  /* 0x00000001ff037807 */ /* 0x000fe40000800000 */
[----:B0-----:R-:W-:Y:S02]  /*9470*/  SEL R7, R2, RZ, P1 ;  /* 0x000000ff02077207 */ /* 0x001fe40000800000 */
[----:B------:R-:W-:-:S03]  /*9480*/  LOP3.LUT R8, R8, R3, RZ, 0x3c, !PT ;  /* 0x0000000308087212 */ /* 0x000fc600078e3cff */
[----:B------:R-:W-:Y:S01]  /*9490*/  IMAD R9, R7, 0x8, R0 ;  /* 0x0000000807097824 */ /* 0x000fe200078e0200 */
[----:B------:R-:W-:Y:S01]  /*94a0*/  SHF.L.U32 R4, R8, 0x1f, RZ ;  /* 0x0000001f08047819 */ /* 0x000fe200000006ff */
[----:B-1----:R-:W-:Y:S06]  /*94b0*/  @!P0 BRA `(.L_x_193) ;  /* 0x0000000400308947 */ /* 0x002fec0003800000 */
.L_x_207:
[----:B------:R-:W1:Y:S01]  /*94c0*/  SYNCS.PHASECHK.TRANS64.TRYWAIT P0, [R9+URZ], R4 ;  /* 0x00000004090075a7 */ /* 0x000e62000800017f */
[----:B------:R-:W-:-:S05]  /*94d0*/  VIADD R2, R7, 0x1 ;  /* 0x0000000107027836 */ /* 0x000fca0000000000 */
[----:B------:R-:W-:-:S04]  /*94e0*/  ISETP.NE.AND P1, PT, R2, 0x7, PT ;  /* 0x000000070200780c */ /* 0x000fc80003f25270 */
[----:B------:R-:W-:Y:S02]  /*94f0*/  SEL R3, RZ, 0x1, P1 ;  /* 0x00000001ff037807 */ /* 0x000fe40000800000 */
[----:B------:R-:W-:Y:S02]  /*9500*/  SEL R7, R2, RZ, P1 ;  /* 0x000000ff02077207 */ /* 0x000fe40000800000 */
[----:B------:R-:W-:-:S03]  /*9510*/  LOP3.LUT R8, R8, R3, RZ, 0x3c, !PT ;  /* 0x0000000308087212 */ /* 0x000fc600078e3cff */
[----:B------:R-:W-:Y:S01]  /*9520*/  IMAD R10, R7, 0x8, R0 ;  /* 0x00000008070a7824 */ /* 0x000fe200078e0200 */
[----:B0-----:R-:W-:Y:S01]  /*9530*/  SHF.L.U32 R5, R8, 0x1f, RZ ;  /* 0x0000001f08057819 */ /* 0x001fe200000006ff */
[----:B-1----:R-:W-:Y:S06]  /*9540*/  @!P0 BRA `(.L_x_194) ;  /* 0x0000000400208947 */ /* 0x002fec0003800000 */
.L_x_208:
[----:B------:R-:W1:Y:S01]  /*9550*/  SYNCS.PHASECHK.TRANS64.TRYWAIT P0, [R10+URZ], R5 ;  /* 0x000000050a0075a7 */ /* 0x000e62000800017f */
[----:B------:R-:W-:-:S05]  /*9560*/  VIADD R2, R7, 0x1 ;  /* 0x0000000107027836 */ /* 0x000fca0000000000 */
[----:B------:R-:W-:-:S04]  /*9570*/  ISETP.NE.AND P1, PT, R2, 0x7, PT ;  /* 0x000000070200780c */ /* 0x000fc80003f25270 */
[----:B------:R-:W-:Y:S02]  /*9580*/  SEL R3, RZ, 0x1, P1 ;  /* 0x00000001ff037807 */ /* 0x000fe40000800000 */
[----:B------:R-:W-:Y:S02]  /*9590*/  SEL R7, R2, RZ, P1 ;  /* 0x000000ff02077207 */ /* 0x000fe40000800000 */
[----:B0-----:R-:W-:-:S03]  /*95a0*/  LOP3.LUT R9, R8, R3, RZ, 0x3c, !PT ;  /* 0x0000000308097212 */ /* 0x001fc600078e3cff */
[----:B------:R-:W-:Y:S01]  /*95b0*/  IMAD R11, R7, 0x8, R0 ;  /* 0x00000008070b7824 */ /* 0x000fe200078e0200 */
[----:B------:R-:W-:Y:S01]  /*95c0*/  SHF.L.U32 R6, R9, 0x1f, RZ ;  /* 0x0000001f09067819 */ /* 0x000fe200000006ff */
[----:B-1----:R-:W-:Y:S06]  /*95d0*/  @!P0 BRA `(.L_x_195) ;  /* 0x0000000400108947 */ /* 0x002fec0003800000 */
.L_x_209:
[----:B------:R-:W1:Y:S01]  /*95e0*/  SYNCS.PHASECHK.TRANS64.TRYWAIT P0, [R11+URZ], R6 ;  /* 0x000000060b0075a7 */ /* 0x000e62000800017f */
[----:B------:R-:W-:-:S05]  /*95f0*/  VIADD R2, R7, 0x1 ;  /* 0x0000000107027836 */ /* 0x000fca0000000000 */
[----:B------:R-:W-:-:S04]  /*9600*/  ISETP.NE.AND P1, PT, R2, 0x7, PT ;  /* 0x000000070200780c */ /* 0x000fc80003f25270 */
[----:B------:R-:W-:Y:S02]  /*9610*/  SEL R4, RZ, 0x1, P1 ;  /* 0x00000001ff047807 */ /* 0x000fe40000800000 */
[----:B------:R-:W-:Y:S02]  /*9620*/  SEL R3, R2, RZ, P1 ;  /* 0x000000ff02037207 */ /* 0x000fe40000800000 */
[----:B------:R-:W-:Y:S01]  /*9630*/  LOP3.LUT R4, R9, R4, RZ, 0x3c, !PT ;  /* 0x0000000409047212 */ /* 0x000fe200078e3cff */
[----:B-1----:R-:W-:Y:S06]  /*9640*/  @!P0 BRA `(.L_x_196) ;  /* 0x0000000400088947 */ /* 0x002fec0003800000 */
.L_x_210:
[----:B------:R-:W-:Y:S01]  /*9650*/  IMAD R3, R3, 0x8, R0 ;  /* 0x0000000803037824 */ /* 0x000fe200078e0200 */
[----:B------:R-:W-:-:S07]  /*9660*/  SHF.L.U32 R0, R4, 0x1f, RZ ;  /* 0x0000001f04007819 */ /* 0x000fce00000006ff */
.L_x_197:
[----:B--2---:R2:W3:Y:S02]  /*9670*/  SYNCS.PHASECHK.TRANS64.TRYWAIT P0, [R3+URZ], R0 ;  /* 0x00000000030075a7 */ /* 0x0044e4000800017f */
[----:B---3--:R-:W-:Y:S05]  /*9680*/  @!P0 NANOSLEEP.SYNCS 0x989680 ;  /* 0x009896800000895d */ /* 0x008fea0003900000 */
[----:B------:R-:W3:Y:S02]  /*9690*/  @!P0 SYNCS.PHASECHK.TRANS64 P0, [R3+URZ], R0 ;  /* 0x00000000030085a7 */ /* 0x000ee4000800007f */
[----:B---3--:R-:W-:Y:S05]  /*96a0*/  @!P0 BRA `(.L_x_197) ;  /* 0xfffffffc00f08947 */ /* 0x008fea000383ffff */
.L_x_189:
[----:B------:R-:W-:Y:S05]  /*96b0*/  BSYNC B0 ;  /* 0x0000000000007941 */ /* 0x000fea0003800000 */
.L_x_188:
[----:B------:R-:W-:Y:S05]  /*96c0*/  EXIT ;  /* 0x000000000000794d */ /* 0x000fea0003800000 */
.L_x_21:
[----:B-1----:R-:W-:-:S04]  /*96d0*/  IMAD.U32 R12, RZ, RZ, UR6 ;  /* 0x00000006ff0c7e24 */ /* 0x002fc8000f8e00ff */
[----:B------:R1:W4:Y:S03]  /*96e0*/  SYNCS.PHASECHK.TRANS64.TRYWAIT P1, [R12+URZ], R11 ;  /* 0x0000000b0c0075a7 */ /* 0x000326000802017f */
[----:B----4-:R-:W-:Y:S05]  /*96f0*/  @!P1 NANOSLEEP.SYNCS 0x989680 ;  /* 0x009896800000995d */ /* 0x010fea0003900000 */
[----:B------:R-:W4:Y:S02]  /*9700*/  @!P1 SYNCS.PHASECHK.TRANS64 P1, [R12+URZ], R11 ;  /* 0x0000000b0c0095a7 */ /* 0x000f24000802007f */
[----:B----4-:R-:W-:Y:S05]  /*9710*/  @!P1 BRA `(.L_x_21) ;  /* 0xfffffffc00ec9947 */ /* 0x010fea000383ffff */
[----:B------:R-:W-:Y:S05]  /*9720*/  BRA `(.L_x_20) ;  /* 0xffffff8000287947 */ /* 0x000fea000383ffff */
.L_x_27:
[----:B-1----:R-:W-:-:S04]  /*9730*/  IMAD.U32 R142, RZ, RZ, UR12 ;  /* 0x0000000cff8e7e24 */ /* 0x002fc8000f8e00ff */
[----:B------:R1:W4:Y:S03]  /*9740*/  SYNCS.PHASECHK.TRANS64.TRYWAIT P1, [R142+URZ], R13 ;  /* 0x0000000d8e0075a7 */ /* 0x000326000802017f */
[----:B----4-:R-:W-:Y:S05]  /*9750*/  @!P1 NANOSLEEP.SYNCS 0x989680 ;  /* 0x009896800000995d */ /* 0x010fea0003900000 */
[----:B------:R-:W4:Y:S02]  /*9760*/  @!P1 SYNCS.PHASECHK.TRANS64 P1, [R142+URZ], R13 ;  /* 0x0000000d8e0095a7 */ /* 0x000f24000802007f */
[----:B----4-:R-:W-:Y:S05]  /*9770*/  @!P1 BRA `(.L_x_27) ;  /* 0xfffffffc00ec9947 */ /* 0x010fea000383ffff */
[----:B------:R-:W-:Y:S05]  /*9780*/  BRA `(.L_x_26) ;  /* 0xffffff8800987947 */ /* 0x000fea000383ffff */
.L_x_176:
[----:B------:R-:W-:Y:S01]  /*9790*/  BSSY B1, `(.L_x_198) ;  /* 0x0000006000017945 */ /* 0x000fe20003800000 */
[----:B------:R-:W-:-:S07]  /*97a0*/  IMAD.MOV.U32 R6, RZ, RZ, -0x1 ;  /* 0xffffffffff067424 */ /* 0x000fce00078e00ff */
[----:B------:R-:W-:Y:S05]  /*97b0*/  WARPSYNC.COLLECTIVE R6, `(.L_x_199) ;  /* 0x00000000060c7348 */ /* 0x000fea0003c00000 */
[----:B------:R-:W-:Y:S02]  /*97c0*/  ELECT P0, UR62, PT ;  /* 0x00000000003e782f */ /* 0x000fe40003800000 */
[----:B------:R-:W-:Y:S01]  /*97d0*/  MOV R6, UR62 ;  /* 0x0000003e00067c02 */ /* 0x000fe20008000f00 */
[----:B------:R-:W-:Y:S10]  /*97e0*/  ENDCOLLECTIVE ;  /* 0x000000000000791b */ /* 0x000ff40003800000 */
.L_x_199:
[----:B------:R-:W-:Y:S05]  /*97f0*/  BSYNC B1 ;  /* 0x0000000000017941 */ /* 0x000fea0003800000 */
.L_x_198:
[----:B------:R-:W-:Y:S05]  /*9800*/  BRA `(.L_x_200) ;  /* 0xffffffec00cc7947 */ /* 0x000fea000383ffff */
.L_x_179:
[----:B0-----:R0:W1:Y:S02]  /*9810*/  SYNCS.PHASECHK.TRANS64.TRYWAIT P0, [R22+URZ+0x38], R9 ;  /* 0x00003809160075a7 */ /* 0x001064000800017f */
[----:B-1----:R-:W-:Y:S05]  /*9820*/  @!P0 NANOSLEEP.SYNCS 0x989680 ;  /* 0x009896800000895d */ /* 0x002fea0003900000 */
[----:B------:R-:W1:Y:S02]  /*9830*/  @!P0 SYNCS.PHASECHK.TRANS64 P0, [R22+URZ+0x38], R9 ;  /* 0x00003809160085a7 */ /* 0x000e64000800007f */
[----:B-1----:R-:W-:Y:S05]  /*9840*/  @!P0 BRA `(.L_x_179) ;  /* 0xfffffffc00f08947 */ /* 0x002fea000383ffff */
[----:B------:R-:W-:Y:S05]  /*9850*/  BRA `(.L_x_201) ;  /* 0xfffffff0000c7947 */ /* 0x000fea000383ffff */
.L_x_187:
[----:B------:R-:W-:Y:S01]  /*9860*/  BSSY B0, `(.L_x_202) ;  /* 0x0000006000007945 */ /* 0x000fe20003800000 */
[----:B------:R-:W-:-:S07]  /*9870*/  IMAD.MOV.U32 R6, RZ, RZ, -0x1 ;  /* 0xffffffffff067424 */ /* 0x000fce00078e00ff */
[----:B0-----:R-:W-:Y:S05]  /*9880*/  WARPSYNC.COLLECTIVE R6, `(.L_x_203) ;  /* 0x00000000060c7348 */ /* 0x001fea0003c00000 */
[----:B------:R-:W-:Y:S02]  /*9890*/  ELECT P0, UR62, PT ;  /* 0x00000000003e782f */ /* 0x000fe40003800000 */
[----:B------:R-:W-:Y:S01]  /*98a0*/  MOV R6, UR62 ;  /* 0x0000003e00067c02 */ /* 0x000fe20008000f00 */
[----:B0-----:R-:W-:Y:S10]  /*98b0*/  ENDCOLLECTIVE ;  /* 0x000000000000791b */ /* 0x001ff40003800000 */
.L_x_203:
[----:B------:R-:W-:Y:S05]  /*98c0*/  BSYNC B0 ;  /* 0x0000000000007941 */ /* 0x000fea0003800000 */
.L_x_202:
[----:B------:R-:W-:Y:S05]  /*98d0*/  BRA `(.L_x_204) ;  /* 0xfffffff8005c7947 */ /* 0x000fea000383ffff */
.L_x_191:
[----:B0-----:R0:W1:Y:S02]  /*98e0*/  SYNCS.PHASECHK.TRANS64.TRYWAIT P0, [R6+URZ], R3 ;  /* 0x00000003060075a7 */ /* 0x001064000800017f */
[----:B-1----:R-:W-:Y:S05]  /*98f0*/  @!P0 NANOSLEEP.SYNCS 0x989680 ;  /* 0x009896800000895d */ /* 0x002fea0003900000 */
[----:B------:R-:W1:Y:S02]  /*9900*/  @!P0 SYNCS.PHASECHK.TRANS64 P0, [R6+URZ], R3 ;  /* 0x00000003060085a7 */ /* 0x000e64000800007f */
[----:B-1----:R-:W-:Y:S05]  /*9910*/  @!P0 BRA `(.L_x_191) ;  /* 0xfffffffc00f08947 */ /* 0x002fea000383ffff */
[----:B------:R-:W-:Y:S05]  /*9920*/  BRA `(.L_x_205) ;  /* 0xfffffff8009c7947 */ /* 0x000fea000383ffff */
.L_x_192:
[----:B0-----:R0:W1:Y:S02]  /*9930*/  SYNCS.PHASECHK.TRANS64.TRYWAIT P0, [R7+URZ], R4 ;  /* 0x00000004070075a7 */ /* 0x001064000800017f */
[----:B-1----:R-:W-:Y:S05]  /*9940*/  @!P0 NANOSLEEP.SYNCS 0x989680 ;  /* 0x009896800000895d */ /* 0x002fea0003900000 */
[----:B------:R-:W1:Y:S02]  /*9950*/  @!P0 SYNCS.PHASECHK.TRANS64 P0, [R7+URZ], R4 ;  /* 0x00000004070085a7 */ /* 0x000e64000800007f */
[----:B-1----:R-:W-:Y:S05]  /*9960*/  @!P0 BRA `(.L_x_192) ;  /* 0xfffffffc00f08947 */ /* 0x002fea000383ffff */
[----:B------:R-:W-:Y:S05]  /*9970*/  BRA `(.L_x_206) ;  /* 0xfffffff800ac7947 */ /* 0x000fea000383ffff */
.L_x_193:
[----:B0-----:R0:W1:Y:S02]  /*9980*/  SYNCS.PHASECHK.TRANS64.TRYWAIT P0, [R6+URZ], R5 ;  /* 0x00000005060075a7 */ /* 0x001064000800017f */
[----:B-1----:R-:W-:Y:S05]  /*9990*/  @!P0 NANOSLEEP.SYNCS 0x989680 ;  /* 0x009896800000895d */ /* 0x002fea0003900000 */
[----:B------:R-:W1:Y:S02]  /*99a0*/  @!P0 SYNCS.PHASECHK.TRANS64 P0, [R6+URZ], R5 ;  /* 0x00000005060085a7 */ /* 0x000e64000800007f */
[----:B-1----:R-:W-:Y:S05]  /*99b0*/  @!P0 BRA `(.L_x_193) ;  /* 0xfffffffc00f08947 */ /* 0x002fea000383ffff */
[----:B------:R-:W-:Y:S05]  /*99c0*/  BRA `(.L_x_207) ;  /* 0xfffffff800bc7947 */ /* 0x000fea000383ffff */
.L_x_194:
[----:B0-----:R0:W1:Y:S02]  /*99d0*/  SYNCS.PHASECHK.TRANS64.TRYWAIT P0, [R9+URZ], R4 ;  /* 0x00000004090075a7 */ /* 0x001064000800017f */
[----:B-1----:R-:W-:Y:S05]  /*99e0*/  @!P0 NANOSLEEP.SYNCS 0x989680 ;  /* 0x009896800000895d */ /* 0x002fea0003900000 */
[----:B------:R-:W1:Y:S02]  /*99f0*/  @!P0 SYNCS.PHASECHK.TRANS64 P0, [R9+URZ], R4 ;  /* 0x00000004090085a7 */ /* 0x000e64000800007f */
[----:B-1----:R-:W-:Y:S05]  /*9a00*/  @!P0 BRA `(.L_x_194) ;  /* 0xfffffffc00f08947 */ /* 0x002fea000383ffff */
[----:B------:R-:W-:Y:S05]  /*9a10*/  BRA `(.L_x_208) ;  /* 0xfffffff800cc7947 */ /* 0x000fea000383ffff */
.L_x_195:
[----:B0-----:R0:W1:Y:S02]  /*9a20*/  SYNCS.PHASECHK.TRANS64.TRYWAIT P0, [R10+URZ], R5 ;  /* 0x000000050a0075a7 */ /* 0x001064000800017f */
[----:B-1----:R-:W-:Y:S05]  /*9a30*/  @!P0 NANOSLEEP.SYNCS 0x989680 ;  /* 0x009896800000895d */ /* 0x002fea0003900000 */
[----:B------:R-:W1:Y:S02]  /*9a40*/  @!P0 SYNCS.PHASECHK.TRANS64 P0, [R10+URZ], R5 ;  /* 0x000000050a0085a7 */ /* 0x000e64000800007f */
[----:B-1----:R-:W-:Y:S05]  /*9a50*/  @!P0 BRA `(.L_x_195) ;  /* 0xfffffffc00f08947 */ /* 0x002fea000383ffff */
[----:B------:R-:W-:Y:S05]  /*9a60*/  BRA `(.L_x_209) ;  /* 0xfffffff800dc7947 */ /* 0x000fea000383ffff */
.L_x_196:
[----:B-1----:R1:W2:Y:S02]  /*9a70*/  SYNCS.PHASECHK.TRANS64.TRYWAIT P0, [R11+URZ], R6 ;  /* 0x000000060b0075a7 */ /* 0x0022a4000800017f */
[----:B--2---:R-:W-:Y:S05]  /*9a80*/  @!P0 NANOSLEEP.SYNCS 0x989680 ;  /* 0x009896800000895d */ /* 0x004fea0003900000 */
[----:B------:R-:W2:Y:S02]  /*9a90*/  @!P0 SYNCS.PHASECHK.TRANS64 P0, [R11+URZ], R6 ;  /* 0x000000060b0085a7 */ /* 0x000ea4000800007f */
[----:B--2---:R-:W-:Y:S05]  /*9aa0*/  @!P0 BRA `(.L_x_196) ;  /* 0xfffffffc00f08947 */ /* 0x004fea000383ffff */
[----:B------:R-:W-:Y:S05]  /*9ab0*/  BRA `(.L_x_210) ;  /* 0xfffffff800e47947 */ /* 0x000fea000383ffff */
.L_x_211:
[----:B------:R-:W-:-:S00]  /*9ac0*/  BRA `(.L_x_211) ;  /* 0xfffffffc00fc7947 */ /* 0x000fc0000383ffff */
[----:B------:R-:W-:-:S00]  /*9ad0*/  NOP ;  /* 0x0000000000007918 */ /* 0x000fc00000000000 */
        /* <DEDUP_REMOVED lines=10> */
.L_x_212:


//--------------------- .nv.shared._ZN7cutlass13device_kernelINS_4gemm6kernel13GemmUniversalIN4cute5tupleIJiiiiEEENS1_10collective13CollectiveMmaINS1_37MainloopSm90TmaGmmaWarpSpecializedFP8ILi7ENS5_IJNS4_1CILi1EEENSA_ILi4EEESB_EEENS1_35KernelTmaWarpSpecializedCooperativeEEENS5_IJNSA_ILi128EEESG_SG_EEENS_12float_e5m2_tENS5_IJlSB_lEEESI_SJ_NS4_8TiledMMAINS4_8MMA_AtomIJNS4_4SM904GMMA31MMA_64x128x32_F32E5M2E5M2_SS_TNILNSN_7ScaleInE1ELSP_1EEEEEENS4_6LayoutINS5_IJNSA_ILi2EEESB_SB_EEENS5_IJSB_NSA_ILi0EEESV_EEEEENS5_IJNS4_10UnderscoreESY_SY_EEEEENS4_23SM90_TMA_LOAD_MULTICASTENS4_14ComposedLayoutINS4_7SwizzleILi3ELi4ELi3EEENS4_18smem_ptr_flag_bitsILi8EEENSS_INS5_IJNSA_ILi8EEESG_EEENS5_IJSG_SB_EEEEEEEvNS4_8identityENS4_13SM90_TMA_LOADES1B_vS1C_EENS_8epilogue10collective6detail29Sm90TmaWarpSpecializedAdapterINS1G_15DefaultEpilogueISI_SJ_SJ_NS1F_6thread17LinearCombinationISI_Li1EffLNS1K_9ScaleType4KindE0ELNS_15FloatRoundStyleE2ESI_EENS1_15EpilogueDefaultEEEEEvvEEEEvNT_6ParamsE --------------------------
	.section	.nv.shared._ZN7cutlass13device_kernelINS_4gemm6kernel13GemmUniversalIN4cute5tupleIJiiiiEEENS1_10collective13CollectiveMmaINS1_37MainloopSm90TmaGmmaWarpSpecializedFP8ILi7ENS5_IJNS4_1CILi1EEENSA_ILi4EEESB_EEENS1_35KernelTmaWarpSpecializedCooperativeEEENS5_IJNSA_ILi128EEESG_SG_EEENS_12float_e5m2_tENS5_IJlSB_lEEESI_SJ_NS4_8TiledMMAINS4_8MMA_AtomIJNS4_4SM904GMMA31MMA_64x128x32_F32E5M2E5M2_SS_TNILNSN_7ScaleInE1ELSP_1EEEEEENS4_6LayoutINS5_IJNSA_ILi2EEESB_SB_EEENS5_IJSB_NSA_ILi0EEESV_EEEEENS5_IJNS4_10UnderscoreESY_SY_EEEEENS4_23SM90_TMA_LOAD_MULTICASTENS4_14ComposedLayoutINS4_7SwizzleILi3ELi4ELi3EEENS4_18smem_ptr_flag_bitsILi8EEENSS_INS5_IJNSA_ILi8EEESG_EEENS5_IJSG_SB_EEEEEEEvNS4_8identityENS4_13SM90_TMA_LOADES1B_vS1C_EENS_8epilogue10collective6detail29Sm90TmaWarpSpecializedAdapterINS1G_15DefaultEpilogueISI_SJ_SJ_NS1F_6thread17LinearCombinationISI_Li1EffLNS1K_9ScaleType4KindE0ELNS_15FloatRoundStyleE2ESI_EENS1_15EpilogueDefaultEEEEEvvEEEEvNT_6ParamsE,"aw",@nobits
	.sectionflags	@""
	.align	16
	.zero		1024


//--------------------- .nv.shared.reserved.0     --------------------------
	.section	.nv.shared.reserved.0,"aw",@nobits
	.weak		__nv_reservedSMEM_offset_0_alias
	.size		__nv_reservedSMEM_offset_0_alias, 0, 0
	.other		__nv_reservedSMEM_offset_0_alias,@"STO_CUDA_RESERVED_SHARED STV_DEFAULT"
__nv_reservedSMEM_offset_0_alias:
	.zero		0


//--------------------- .nv.global                --------------------------
	.section	.nv.global,"aw",@nobits
.nv.global:
	.type		_ZN40_INTERNAL_ad5d698c_4_k_cu_41a5e69c_219054cute1_E,@object
	.size		_ZN40_INTERNAL_ad5d698c_4_k_cu_41a5e69c_219054cute1_E,(_ZN40_INTERNAL_ad5d698c_4_k_cu_41a5e69c_219054cuda3std3__45__cpo6cbeginE - _ZN40_INTERNAL_ad5d698c_4_k_cu_41a5e69c_219054cute1_E)
_ZN40_INTERNAL_ad5d698c_4_k_cu_41a5e69c_219054cute1_E:
	.zero		1
	.type		_ZN40_INTERNAL_ad5d698c_4_k_cu_41a5e69c_219054cuda3std3__45__cpo6cbeginE,@object
	.size		_ZN40_INTERNAL_ad5d698c_4_k_cu_41a5e69c_219054cuda3std3__45__cpo6cbeginE,(_ZN40_INTERNAL_ad5d698c_4_k_cu_41a5e69c_219054cuda3std3__48in_placeE - _ZN40_INTERNAL_ad5d698c_4_k_cu_41a5e69c_219054cuda3std3__45__cpo6cbeginE)
_ZN40_INTERNAL_ad5d698c_4_k_cu_41a5e69c_219054cuda3std3__45__cpo6cbeginE:
	.zero		1
	.type		_ZN40_INTERNAL_ad5d698c_4_k_cu_41a5e69c_219054cuda3std3__48in_placeE,@object
	.size		_ZN40_INTERNAL_ad5d698c_4_k_cu_41a5e69c_219054cuda3std3__48in_placeE,(_ZN40_INTERNAL_ad5d698c_4_k_cu_41a5e69c_219054cuda3std6ranges3__45__cpo9iter_moveE - _ZN40_INTERNAL_ad5d698c_4_k_cu_41a5e69c_219054cuda3std3__48in_placeE)
_ZN40_INTERNAL_ad5d698c_4_k_cu_41a5e69c_219054cuda3std3__48in_placeE:
	.zero		1
	.type		_ZN40_INTERNAL_ad5d698c_4_k_cu_41a5e69c_219054cuda3std6ranges3__45__cpo9iter_moveE,@object
	.size		_ZN40_INTERNAL_ad5d698c_4_k_cu_41a5e69c_219054cuda3std6ranges3__45__cpo9iter_moveE,(_ZN40_INTERNAL_ad5d698c_4_k_cu_41a5e69c_219054cuda3std3__45__cpo5beginE - _ZN40_INTERNAL_ad5d698c_4_k_cu_41a5e69c_219054cuda3std6ranges3__45__cpo9iter_moveE)
_ZN40_INTERNAL_ad5d698c_4_k_cu_41a5e69c_219054cuda3std6ranges3__45__cpo9iter_moveE:
	.zero		1
	.type		_ZN40_INTERNAL_ad5d698c_4_k_cu_41a5e69c_219054cuda3std3__45__cpo5beginE,@object
	.size		_ZN40_INTERNAL_ad5d698c_4_k_cu_41a5e69c_219054cuda3std3__45__cpo5beginE,(_ZN40_INTERNAL_ad5d698c_4_k_cu_41a5e69c_219054cuda3std3__442_GLOBAL__N__ad5d698c_4_k_cu_41a5e69c_219056ignoreE - _ZN40_INTERNAL_ad5d698c_4_k_cu_41a5e69c_219054cuda3std3__45__cpo5beginE)
_ZN40_INTERNAL_ad5d698c_4_k_cu_41a5e69c_219054cuda3std3__45__cpo5beginE:
	.zero		1
	.type		_ZN40_INTERNAL_ad5d698c_4_k_cu_41a5e69c_219054cuda3std3__442_GLOBAL__N__ad5d698c_4_k_cu_41a5e69c_219056ignoreE,@object
	.size		_ZN40_INTERNAL_ad5d698c_4_k_cu_41a5e69c_219054cuda3std3__442_GLOBAL__N__ad5d698c_4_k_cu_41a5e69c_219056ignoreE,(_ZN40_INTERNAL_ad5d698c_4_k_cu_41a5e69c_219054cute7productE - _ZN40_INTERNAL_ad5d698c_4_k_cu_41a5e69c_219054cuda3std3__442_GLOBAL__N__ad5d698c_4_k_cu_41a5e69c_219056ignoreE)
_ZN40_INTERNAL_ad5d698c_4_k_cu_41a5e69c_219054cuda3std3__442_GLOBAL__N__ad5d698c_4_k_cu_41a5e69c_219056ignoreE:
	.zero		1
	.type		_ZN40_INTERNAL_ad5d698c_4_k_cu_41a5e69c_219054cute7productE,@object
	.size		_ZN40_INTERNAL_ad5d698c_4_k_cu_41a5e69c_219054cute7productE,(_ZN40_INTERNAL_ad5d698c_4_k_cu_41a5e69c_219054cuda3std3__45__cpo3endE - _ZN40_INTERNAL_ad5d698c_4_k_cu_41a5e69c_219054cute7productE)
_ZN40_INTERNAL_ad5d698c_4_k_cu_41a5e69c_219054cute7productE:
	.zero		1
	.type		_ZN40_INTERNAL_ad5d698c_4_k_cu_41a5e69c_219054cuda3std3__45__cpo3endE,@object
	.size		_ZN40_INTERNAL_ad5d698c_4_k_cu_41a5e69c_219054cuda3std3__45__cpo3endE,(_ZN40_INTERNAL_ad5d698c_4_k_cu_41a5e69c_219054cuda3std3__419piecewise_constructE - _ZN40_INTERNAL_ad5d698c_4_k_cu_41a5e69c_219054cuda3std3__45__cpo3endE)
_ZN40_INTERNAL_ad5d698c_4_k_cu_41a5e69c_219054cuda3std3__45__cpo3endE:
	.zero		1
	.type		_ZN40_INTERNAL_ad5d698c_4_k_cu_41a5e69c_219054cuda3std3__419piecewise_constructE,@object
	.size		_ZN40_INTERNAL_ad5d698c_4_k_cu_41a5e69c_219054cuda3std3__419piecewise_constructE,(_ZN40_INTERNAL_ad5d698c_4_k_cu_41a5e69c_219054cuda3std3__45__cpo4cendE - _ZN40_INTERNAL_ad5d698c_4_k_cu_41a5e69c_219054cuda3std3__419piecewise_constructE)
_ZN40_INTERNAL_ad5d698c_4_k_cu_41a5e69c_219054cuda3std3__419piecewise_constructE:
	.zero		1
	.type		_ZN40_INTERNAL_ad5d698c_4_k_cu_41a5e69c_219054cuda3std3__45__cpo4cendE,@object
	.size		_ZN40_INTERNAL_ad5d698c_4_k_cu_41a5e69c_219054cuda3std3__45__cpo4cendE,(_ZN40_INTERNAL_ad5d698c_4_k_cu_41a5e69c_219054cuda3std6ranges3__45__cpo4swapE - _ZN40_INTERNAL_ad5d698c_4_k_cu_41a5e69c_219054cuda3std3__45__cpo4cendE)
_ZN40_INTERNAL_ad5d698c_4_k_cu_41a5e69c_219054cuda3std3__45__cpo4cendE:
	.zero		1
	.type		_ZN40_INTERNAL_ad5d698c_4_k_cu_41a5e69c_219054cuda3std6ranges3__45__cpo4swapE,@object
	.size		_ZN40_INTERNAL_ad5d698c_4_k_cu_41a5e69c_219054cuda3std6ranges3__45__cpo4swapE,(.L_7 - _ZN40_INTERNAL_ad5d698c_4_k_cu_41a5e69c_219054cuda3std6ranges3__45__cpo4swapE)
_ZN40_INTERNAL_ad5d698c_4_k_cu_41a5e69c_219054cuda3std6ranges3__45__cpo4swapE:
	.zero		1
.L_7:


//--------------------- .nv.constant0._ZN7cutlass13device_kernelINS_4gemm6kernel13GemmUniversalIN4cute5tupleIJiiiiEEENS1_10collective13CollectiveMmaINS1_37MainloopSm90TmaGmmaWarpSpecializedFP8ILi7ENS5_IJNS4_1CILi1EEENSA_ILi4EEESB_EEENS1_35KernelTmaWarpSpecializedCooperativeEEENS5_IJNSA_ILi128EEESG_SG_EEENS_12float_e5m2_tENS5_IJlSB_lEEESI_SJ_NS4_8TiledMMAINS4_8MMA_AtomIJNS4_4SM904GMMA31MMA_64x128x32_F32E5M2E5M2_SS_TNILNSN_7ScaleInE1ELSP_1EEEEEENS4_6LayoutINS5_IJNSA_ILi2EEESB_SB_EEENS5_IJSB_NSA_ILi0EEESV_EEEEENS5_IJNS4_10UnderscoreESY_SY_EEEEENS4_23SM90_TMA_LOAD_MULTICASTENS4_14ComposedLayoutINS4_7SwizzleILi3ELi4ELi3EEENS4_18smem_ptr_flag_bitsILi8EEENSS_INS5_IJNSA_ILi8EEESG_EEENS5_IJSG_SB_EEEEEEEvNS4_8identityENS4_13SM90_TMA_LOADES1B_vS1C_EENS_8epilogue10collective6detail29Sm90TmaWarpSpecializedAdapterINS1G_15DefaultEpilogueISI_SJ_SJ_NS1F_6thread17LinearCombinationISI_Li1EffLNS1K_9ScaleType4KindE0ELNS_15FloatRoundStyleE2ESI_EENS1_15EpilogueDefaultEEEEEvvEEEEvNT_6ParamsE --------------------------
	.section	.nv.constant0._ZN7cutlass13device_kernelINS_4gemm6kernel13GemmUniversalIN4cute5tupleIJiiiiEEENS1_10collective13CollectiveMmaINS1_37MainloopSm90TmaGmmaWarpSpecializedFP8ILi7ENS5_IJNS4_1CILi1EEENSA_ILi4EEESB_EEENS1_35KernelTmaWarpSpecializedCooperativeEEENS5_IJNSA_ILi128EEESG_SG_EEENS_12float_e5m2_tENS5_IJlSB_lEEESI_SJ_NS4_8TiledMMAINS4_8MMA_AtomIJNS4_4SM904GMMA31MMA_64x128x32_F32E5M2E5M2_SS_TNILNSN_7ScaleInE1ELSP_1EEEEEENS4_6LayoutINS5_IJNSA_ILi2EEESB_SB_EEENS5_IJSB_NSA_ILi0EEESV_EEEEENS5_IJNS4_10UnderscoreESY_SY_EEEEENS4_23SM90_TMA_LOAD_MULTICASTENS4_14ComposedLayoutINS4_7SwizzleILi3ELi4ELi3EEENS4_18smem_ptr_flag_bitsILi8EEENSS_INS5_IJNSA_ILi8EEESG_EEENS5_IJSG_SB_EEEEEEEvNS4_8identityENS4_13SM90_TMA_LOADES1B_vS1C_EENS_8epilogue10collective6detail29Sm90TmaWarpSpecializedAdapterINS1G_15DefaultEpilogueISI_SJ_SJ_NS1F_6thread17LinearCombinationISI_Li1EffLNS1K_9ScaleType4KindE0ELNS_15FloatRoundStyleE2ESI_EENS1_15EpilogueDefaultEEEEEvvEEEEvNT_6ParamsE,"a",@progbits
	.sectionflags	@""
	.align	4
.nv.constant0._ZN7cutlass13device_kernelINS_4gemm6kernel13GemmUniversalIN4cute5tupleIJiiiiEEENS1_10collective13CollectiveMmaINS1_37MainloopSm90TmaGmmaWarpSpecializedFP8ILi7ENS5_IJNS4_1CILi1EEENSA_ILi4EEESB_EEENS1_35KernelTmaWarpSpecializedCooperativeEEENS5_IJNSA_ILi128EEESG_SG_EEENS_12float_e5m2_tENS5_IJlSB_lEEESI_SJ_NS4_8TiledMMAINS4_8MMA_AtomIJNS4_4SM904GMMA31MMA_64x128x32_F32E5M2E5M2_SS_TNILNSN_7ScaleInE1ELSP_1EEEEEENS4_6LayoutINS5_IJNSA_ILi2EEESB_SB_EEENS5_IJSB_NSA_ILi0EEESV_EEEEENS5_IJNS4_10UnderscoreESY_SY_EEEEENS4_23SM90_TMA_LOAD_MULTICASTENS4_14ComposedLayoutINS4_7SwizzleILi3ELi4ELi3EEENS4_18smem_ptr_flag_bitsILi8EEENSS_INS5_IJNSA_ILi8EEESG_EEENS5_IJSG_SB_EEEEEEEvNS4_8identityENS4_13SM90_TMA_LOADES1B_vS1C_EENS_8epilogue10collective6detail29Sm90TmaWarpSpecializedAdapterINS1G_15DefaultEpilogueISI_SJ_SJ_NS1F_6thread17LinearCombinationISI_Li1EffLNS1K_9ScaleType4KindE0ELNS_15FloatRoundStyleE2ESI_EENS1_15EpilogueDefaultEEEEEvvEEEEvNT_6ParamsE:
	.zero		1664


//--------------------- SYMBOLS --------------------------

	.type		.nv.reservedSmem.offset0,@object
	.size		.nv.reservedSmem.offset0,0x4
